//
// Generated by NVIDIA NVVM Compiler
//
// Compiler Build ID: CL-36424714
// Cuda compilation tools, release 13.0, V13.0.88
// Based on NVVM 20.0.0
//

.version 9.0
.target sm_100
.address_size 64

	// .globl	_Z22compute_stage_1_kernelPiS_iiS_
// _ZZ22compute_stage_1_kernelPiS_iiS_E5tile1 has been demoted
// _ZZ22compute_stage_1_kernelPiS_iiS_E5tile2 has been demoted
// _ZZ22compute_stage_2_kernelPiS_iiiS_E5tile1 has been demoted
// _ZZ22compute_stage_2_kernelPiS_iiiS_E5tile2 has been demoted
// _ZZ22compute_stage_3_kernelPiS_iiiS_E5tile1 has been demoted
// _ZZ22compute_stage_3_kernelPiS_iiiS_E5tile2 has been demoted

.visible .entry _Z22compute_stage_1_kernelPiS_iiS_(
	.param .u64 .ptr .align 1 _Z22compute_stage_1_kernelPiS_iiS__param_0,
	.param .u64 .ptr .align 1 _Z22compute_stage_1_kernelPiS_iiS__param_1,
	.param .u32 _Z22compute_stage_1_kernelPiS_iiS__param_2,
	.param .u32 _Z22compute_stage_1_kernelPiS_iiS__param_3,
	.param .u64 .ptr .align 1 _Z22compute_stage_1_kernelPiS_iiS__param_4
)
{
	.reg .pred 	%p<9>;
	.reg .b32 	%r<41>;
	.reg .b64 	%rd<13>;
	// demoted variable
	.shared .align 4 .b8 _ZZ22compute_stage_1_kernelPiS_iiS_E5tile1[4096];
	// demoted variable
	.shared .align 4 .b8 _ZZ22compute_stage_1_kernelPiS_iiS_E5tile2[4224];
	ld.param.u64 	%rd1, [_Z22compute_stage_1_kernelPiS_iiS__param_0];
	ld.param.u64 	%rd2, [_Z22compute_stage_1_kernelPiS_iiS__param_1];
	ld.param.u32 	%r8, [_Z22compute_stage_1_kernelPiS_iiS__param_2];
	ld.param.u32 	%r9, [_Z22compute_stage_1_kernelPiS_iiS__param_3];
	ld.param.u64 	%rd3, [_Z22compute_stage_1_kernelPiS_iiS__param_4];
	mov.u32 	%r10, %ctaid.x;
	mov.u32 	%r11, %ntid.x;
	mul.lo.s32 	%r12, %r10, %r11;
	mov.u32 	%r1, %tid.x;
	add.s32 	%r2, %r12, %r1;
	mov.u32 	%r13, %ctaid.y;
	mul.lo.s32 	%r14, %r13, %r11;
	mov.u32 	%r3, %tid.y;
	add.s32 	%r4, %r14, %r3;
	add.s32 	%r5, %r14, %r1;
	add.s32 	%r6, %r12, %r3;
	setp.lt.u32 	%p2, %r4, %r8;
	setp.lt.u32 	%p3, %r2, %r9;
	and.pred  	%p1, %p2, %p3;
	shl.b32 	%r15, %r3, 7;
	mov.u32 	%r16, _ZZ22compute_stage_1_kernelPiS_iiS_E5tile1;
	add.s32 	%r17, %r16, %r15;
	shl.b32 	%r18, %r1, 2;
	add.s32 	%r7, %r17, %r18;
	not.pred 	%p4, %p1;
	@%p4 bra 	$L__BB0_2;
	cvta.to.global.u64 	%rd4, %rd1;
	mad.lo.s32 	%r20, %r9, %r4, %r2;
	mul.wide.u32 	%rd5, %r20, 4;
	add.s64 	%rd6, %rd4, %rd5;
	ld.global.u32 	%r21, [%rd6];
	st.shared.u32 	[%r7], %r21;
	bra.uni 	$L__BB0_3;
$L__BB0_2:
	mov.b32 	%r19, 0;
	st.shared.u32 	[%r7], %r19;
$L__BB0_3:
	setp.ge.u32 	%p5, %r5, %r8;
	setp.ge.u32 	%p6, %r6, %r9;
	or.pred  	%p7, %p5, %p6;
	@%p7 bra 	$L__BB0_5;
	mad.lo.s32 	%r27, %r8, %r6, %r5;
	cvta.to.global.u64 	%rd7, %rd2;
	mul.wide.u32 	%rd8, %r27, 4;
	add.s64 	%rd9, %rd7, %rd8;
	ld.global.u32 	%r28, [%rd9];
	mov.u32 	%r29, _ZZ22compute_stage_1_kernelPiS_iiS_E5tile2;
	mad.lo.s32 	%r30, %r3, 132, %r29;
	add.s32 	%r32, %r30, %r18;
	st.shared.u32 	[%r32], %r28;
	bra.uni 	$L__BB0_6;
$L__BB0_5:
	mov.u32 	%r22, _ZZ22compute_stage_1_kernelPiS_iiS_E5tile2;
	mad.lo.s32 	%r23, %r3, 132, %r22;
	add.s32 	%r25, %r23, %r18;
	mov.b32 	%r26, 0;
	st.shared.u32 	[%r25], %r26;
$L__BB0_6:
	bar.sync 	0;
	@%p4 bra 	$L__BB0_8;
	ld.shared.u32 	%r33, [%r7];
	mov.u32 	%r34, _ZZ22compute_stage_1_kernelPiS_iiS_E5tile2;
	mad.lo.s32 	%r35, %r1, 132, %r34;
	shl.b32 	%r36, %r3, 2;
	add.s32 	%r37, %r35, %r36;
	ld.shared.u32 	%r38, [%r37];
	add.s32 	%r39, %r38, %r33;
	mad.lo.s32 	%r40, %r9, %r4, %r2;
	cvta.to.global.u64 	%rd10, %rd3;
	mul.wide.u32 	%rd11, %r40, 4;
	add.s64 	%rd12, %rd10, %rd11;
	st.global.u32 	[%rd12], %r39;
$L__BB0_8:
	ret;

}
	// .globl	_Z22compute_stage_2_kernelPiS_iiiS_
.visible .entry _Z22compute_stage_2_kernelPiS_iiiS_(
	.param .u64 .ptr .align 1 _Z22compute_stage_2_kernelPiS_iiiS__param_0,
	.param .u64 .ptr .align 1 _Z22compute_stage_2_kernelPiS_iiiS__param_1,
	.param .u32 _Z22compute_stage_2_kernelPiS_iiiS__param_2,
	.param .u32 _Z22compute_stage_2_kernelPiS_iiiS__param_3,
	.param .u32 _Z22compute_stage_2_kernelPiS_iiiS__param_4,
	.param .u64 .ptr .align 1 _Z22compute_stage_2_kernelPiS_iiiS__param_5
)
{
	.reg .pred 	%p<21>;
	.reg .b32 	%r<204>;
	.reg .b32 	%f<4>;
	.reg .b64 	%rd<14>;
	// demoted variable
	.shared .align 4 .b8 _ZZ22compute_stage_2_kernelPiS_iiiS_E5tile1[4096];
	// demoted variable
	.shared .align 4 .b8 _ZZ22compute_stage_2_kernelPiS_iiiS_E5tile2[4096];
	ld.param.u64 	%rd3, [_Z22compute_stage_2_kernelPiS_iiiS__param_0];
	ld.param.u64 	%rd4, [_Z22compute_stage_2_kernelPiS_iiiS__param_1];
	ld.param.u32 	%r52, [_Z22compute_stage_2_kernelPiS_iiiS__param_2];
	ld.param.u32 	%r53, [_Z22compute_stage_2_kernelPiS_iiiS__param_3];
	ld.param.u32 	%r54, [_Z22compute_stage_2_kernelPiS_iiiS__param_4];
	mov.u32 	%r56, %ctaid.x;
	mov.u32 	%r1, %ntid.x;
	mov.u32 	%r2, %tid.x;
	mad.lo.s32 	%r3, %r56, %r1, %r2;
	mov.u32 	%r57, %ctaid.y;
	mov.u32 	%r4, %tid.y;
	mad.lo.s32 	%r5, %r57, %r1, %r4;
	cvt.rn.f32.s32 	%f1, %r53;
	mul.f32 	%f2, %f1, 0f3D000000;
	cvt.rpi.f32.f32 	%f3, %f2;
	cvt.rzi.s32.f32 	%r6, %f3;
	setp.lt.s32 	%p1, %r6, 1;
	mov.b32 	%r202, 0;
	@%p1 bra 	$L__BB1_20;
	mul.lo.s32 	%r7, %r53, %r5;
	shl.b32 	%r59, %r4, 7;
	mov.u32 	%r60, _ZZ22compute_stage_2_kernelPiS_iiiS_E5tile1;
	add.s32 	%r8, %r60, %r59;
	shl.b32 	%r61, %r2, 2;
	mov.u32 	%r62, _ZZ22compute_stage_2_kernelPiS_iiiS_E5tile2;
	add.s32 	%r9, %r62, %r61;
	and.b32  	%r10, %r1, 15;
	and.b32  	%r11, %r1, 7;
	and.b32  	%r12, %r1, 3;
	cvta.to.global.u64 	%rd1, %rd3;
	cvta.to.global.u64 	%rd2, %rd4;
	mov.b32 	%r186, 0;
	mov.u32 	%r202, %r186;
$L__BB1_2:
	setp.ge.u32 	%p2, %r5, %r52;
	mul.lo.s32 	%r63, %r186, %r1;
	add.s32 	%r15, %r63, %r2;
	add.s32 	%r16, %r63, %r4;
	setp.ge.s32 	%p3, %r15, %r53;
	or.pred  	%p4, %p2, %p3;
	@%p4 bra 	$L__BB1_4;
	add.s32 	%r64, %r15, %r7;
	mul.wide.u32 	%rd6, %r64, 4;
	add.s64 	%rd7, %rd1, %rd6;
	ld.global.u32 	%r65, [%rd7];
	add.s32 	%r67, %r8, %r61;
	st.shared.u32 	[%r67], %r65;
$L__BB1_4:
	setp.ge.u32 	%p5, %r3, %r54;
	setp.ge.s32 	%p6, %r16, %r53;
	mov.b32 	%r188, 0;
	or.pred  	%p7, %p5, %p6;
	@%p7 bra 	$L__BB1_6;
	mad.lo.s32 	%r69, %r16, %r54, %r3;
	mul.wide.u32 	%rd8, %r69, 4;
	add.s64 	%rd9, %rd2, %rd8;
	ld.global.u32 	%r188, [%rd9];
$L__BB1_6:
	setp.lt.u32 	%p8, %r1, 16;
	add.s32 	%r74, %r62, %r59;
	add.s32 	%r76, %r74, %r61;
	st.shared.u32 	[%r76], %r188;
	bar.sync 	0;
	mov.b32 	%r197, 0;
	@%p8 bra 	$L__BB1_9;
	mov.u32 	%r78, _ZZ22compute_stage_2_kernelPiS_iiiS_E5tile1;
	add.s32 	%r79, %r59, %r78;
	add.s32 	%r190, %r79, 32;
	mov.u32 	%r81, _ZZ22compute_stage_2_kernelPiS_iiiS_E5tile2;
	add.s32 	%r82, %r61, %r81;
	add.s32 	%r189, %r82, 1024;
	and.b32  	%r83, %r1, -16;
	neg.s32 	%r191, %r83;
$L__BB1_8:
	.pragma "nounroll";
	and.b32  	%r197, %r1, 2032;
	ld.shared.u32 	%r84, [%r190+-32];
	ld.shared.u32 	%r85, [%r189+-1024];
	mad.lo.s32 	%r86, %r85, %r84, %r202;
	ld.shared.u32 	%r87, [%r190+-28];
	ld.shared.u32 	%r88, [%r189+-896];
	mad.lo.s32 	%r89, %r88, %r87, %r86;
	ld.shared.u32 	%r90, [%r190+-24];
	ld.shared.u32 	%r91, [%r189+-768];
	mad.lo.s32 	%r92, %r91, %r90, %r89;
	ld.shared.u32 	%r93, [%r190+-20];
	ld.shared.u32 	%r94, [%r189+-640];
	mad.lo.s32 	%r95, %r94, %r93, %r92;
	ld.shared.u32 	%r96, [%r190+-16];
	ld.shared.u32 	%r97, [%r189+-512];
	mad.lo.s32 	%r98, %r97, %r96, %r95;
	ld.shared.u32 	%r99, [%r190+-12];
	ld.shared.u32 	%r100, [%r189+-384];
	mad.lo.s32 	%r101, %r100, %r99, %r98;
	ld.shared.u32 	%r102, [%r190+-8];
	ld.shared.u32 	%r103, [%r189+-256];
	mad.lo.s32 	%r104, %r103, %r102, %r101;
	ld.shared.u32 	%r105, [%r190+-4];
	ld.shared.u32 	%r106, [%r189+-128];
	mad.lo.s32 	%r107, %r106, %r105, %r104;
	ld.shared.u32 	%r108, [%r190];
	ld.shared.u32 	%r109, [%r189];
	mad.lo.s32 	%r110, %r109, %r108, %r107;
	ld.shared.u32 	%r111, [%r190+4];
	ld.shared.u32 	%r112, [%r189+128];
	mad.lo.s32 	%r113, %r112, %r111, %r110;
	ld.shared.u32 	%r114, [%r190+8];
	ld.shared.u32 	%r115, [%r189+256];
	mad.lo.s32 	%r116, %r115, %r114, %r113;
	ld.shared.u32 	%r117, [%r190+12];
	ld.shared.u32 	%r118, [%r189+384];
	mad.lo.s32 	%r119, %r118, %r117, %r116;
	ld.shared.u32 	%r120, [%r190+16];
	ld.shared.u32 	%r121, [%r189+512];
	mad.lo.s32 	%r122, %r121, %r120, %r119;
	ld.shared.u32 	%r123, [%r190+20];
	ld.shared.u32 	%r124, [%r189+640];
	mad.lo.s32 	%r125, %r124, %r123, %r122;
	ld.shared.u32 	%r126, [%r190+24];
	ld.shared.u32 	%r127, [%r189+768];
	mad.lo.s32 	%r128, %r127, %r126, %r125;
	ld.shared.u32 	%r129, [%r190+28];
	ld.shared.u32 	%r130, [%r189+896];
	mad.lo.s32 	%r202, %r130, %r129, %r128;
	add.s32 	%r191, %r191, 16;
	add.s32 	%r190, %r190, 64;
	add.s32 	%r189, %r189, 2048;
	setp.ne.s32 	%p9, %r191, 0;
	@%p9 bra 	$L__BB1_8;
$L__BB1_9:
	setp.eq.s32 	%p10, %r10, 0;
	@%p10 bra 	$L__BB1_19;
	add.s32 	%r132, %r10, -1;
	setp.lt.u32 	%p11, %r132, 7;
	@%p11 bra 	$L__BB1_12;
	shl.b32 	%r133, %r197, 2;
	add.s32 	%r134, %r8, %r133;
	ld.shared.u32 	%r135, [%r134];
	shl.b32 	%r136, %r197, 7;
	add.s32 	%r137, %r9, %r136;
	ld.shared.u32 	%r138, [%r137];
	mad.lo.s32 	%r139, %r138, %r135, %r202;
	ld.shared.u32 	%r140, [%r134+4];
	ld.shared.u32 	%r141, [%r137+128];
	mad.lo.s32 	%r142, %r141, %r140, %r139;
	ld.shared.u32 	%r143, [%r134+8];
	ld.shared.u32 	%r144, [%r137+256];
	mad.lo.s32 	%r145, %r144, %r143, %r142;
	ld.shared.u32 	%r146, [%r134+12];
	ld.shared.u32 	%r147, [%r137+384];
	mad.lo.s32 	%r148, %r147, %r146, %r145;
	ld.shared.u32 	%r149, [%r134+16];
	ld.shared.u32 	%r150, [%r137+512];
	mad.lo.s32 	%r151, %r150, %r149, %r148;
	ld.shared.u32 	%r152, [%r134+20];
	ld.shared.u32 	%r153, [%r137+640];
	mad.lo.s32 	%r154, %r153, %r152, %r151;
	ld.shared.u32 	%r155, [%r134+24];
	ld.shared.u32 	%r156, [%r137+768];
	mad.lo.s32 	%r157, %r156, %r155, %r154;
	ld.shared.u32 	%r158, [%r134+28];
	ld.shared.u32 	%r159, [%r137+896];
	mad.lo.s32 	%r202, %r159, %r158, %r157;
	add.s32 	%r197, %r197, 8;
$L__BB1_12:
	setp.eq.s32 	%p12, %r11, 0;
	@%p12 bra 	$L__BB1_19;
	add.s32 	%r161, %r11, -1;
	setp.lt.u32 	%p13, %r161, 3;
	@%p13 bra 	$L__BB1_15;
	shl.b32 	%r162, %r197, 2;
	add.s32 	%r163, %r8, %r162;
	ld.shared.u32 	%r164, [%r163];
	shl.b32 	%r165, %r197, 7;
	add.s32 	%r166, %r9, %r165;
	ld.shared.u32 	%r167, [%r166];
	mad.lo.s32 	%r168, %r167, %r164, %r202;
	ld.shared.u32 	%r169, [%r163+4];
	ld.shared.u32 	%r170, [%r166+128];
	mad.lo.s32 	%r171, %r170, %r169, %r168;
	ld.shared.u32 	%r172, [%r163+8];
	ld.shared.u32 	%r173, [%r166+256];
	mad.lo.s32 	%r174, %r173, %r172, %r171;
	ld.shared.u32 	%r175, [%r163+12];
	ld.shared.u32 	%r176, [%r166+384];
	mad.lo.s32 	%r202, %r176, %r175, %r174;
	add.s32 	%r197, %r197, 4;
$L__BB1_15:
	setp.eq.s32 	%p14, %r12, 0;
	@%p14 bra 	$L__BB1_19;
	setp.eq.s32 	%p15, %r12, 1;
	shl.b32 	%r177, %r197, 2;
	add.s32 	%r44, %r8, %r177;
	ld.shared.u32 	%r178, [%r44];
	shl.b32 	%r179, %r197, 7;
	add.s32 	%r45, %r9, %r179;
	ld.shared.u32 	%r180, [%r45];
	mad.lo.s32 	%r202, %r180, %r178, %r202;
	@%p15 bra 	$L__BB1_19;
	setp.eq.s32 	%p16, %r12, 2;
	ld.shared.u32 	%r181, [%r44+4];
	ld.shared.u32 	%r182, [%r45+128];
	mad.lo.s32 	%r202, %r182, %r181, %r202;
	@%p16 bra 	$L__BB1_19;
	ld.shared.u32 	%r183, [%r44+8];
	ld.shared.u32 	%r184, [%r45+256];
	mad.lo.s32 	%r202, %r184, %r183, %r202;
$L__BB1_19:
	bar.sync 	0;
	add.s32 	%r186, %r186, 1;
	setp.ne.s32 	%p17, %r186, %r6;
	@%p17 bra 	$L__BB1_2;
$L__BB1_20:
	setp.ge.u32 	%p18, %r5, %r52;
	setp.ge.u32 	%p19, %r3, %r54;
	or.pred  	%p20, %p18, %p19;
	@%p20 bra 	$L__BB1_22;
	ld.param.u64 	%rd13, [_Z22compute_stage_2_kernelPiS_iiiS__param_5];
	mad.lo.s32 	%r185, %r54, %r5, %r3;
	cvta.to.global.u64 	%rd10, %rd13;
	mul.wide.u32 	%rd11, %r185, 4;
	add.s64 	%rd12, %rd10, %rd11;
	st.global.u32 	[%rd12], %r202;
$L__BB1_22:
	ret;

}
	// .globl	_Z22compute_stage_3_kernelPiS_iiiS_
.visible .entry _Z22compute_stage_3_kernelPiS_iiiS_(
	.param .u64 .ptr .align 1 _Z22compute_stage_3_kernelPiS_iiiS__param_0,
	.param .u64 .ptr .align 1 _Z22compute_stage_3_kernelPiS_iiiS__param_1,
	.param .u32 _Z22compute_stage_3_kernelPiS_iiiS__param_2,
	.param .u32 _Z22compute_stage_3_kernelPiS_iiiS__param_3,
	.param .u32 _Z22compute_stage_3_kernelPiS_iiiS__param_4,
	.param .u64 .ptr .align 1 _Z22compute_stage_3_kernelPiS_iiiS__param_5
)
{
	.reg .pred 	%p<21>;
	.reg .b32 	%r<198>;
	.reg .b32 	%f<4>;
	.reg .b64 	%rd<14>;
	// demoted variable
	.shared .align 4 .b8 _ZZ22compute_stage_3_kernelPiS_iiiS_E5tile1[4096];
	// demoted variable
	.shared .align 4 .b8 _ZZ22compute_stage_3_kernelPiS_iiiS_E5tile2[4224];
	ld.param.u64 	%rd3, [_Z22compute_stage_3_kernelPiS_iiiS__param_0];
	ld.param.u64 	%rd4, [_Z22compute_stage_3_kernelPiS_iiiS__param_1];
	ld.param.u32 	%r56, [_Z22compute_stage_3_kernelPiS_iiiS__param_2];
	ld.param.u32 	%r57, [_Z22compute_stage_3_kernelPiS_iiiS__param_3];
	ld.param.u32 	%r58, [_Z22compute_stage_3_kernelPiS_iiiS__param_4];
	mov.u32 	%r60, %ctaid.x;
	mov.u32 	%r1, %ntid.x;
	mul.lo.s32 	%r61, %r60, %r1;
	mov.u32 	%r2, %tid.x;
	add.s32 	%r3, %r61, %r2;
	mov.u32 	%r62, %ctaid.y;
	mov.u32 	%r4, %tid.y;
	mad.lo.s32 	%r5, %r62, %r1, %r4;
	add.s32 	%r6, %r61, %r4;
	cvt.rn.f32.s32 	%f1, %r57;
	mul.f32 	%f2, %f1, 0f3D000000;
	cvt.rpi.f32.f32 	%f3, %f2;
	cvt.rzi.s32.f32 	%r7, %f3;
	setp.lt.s32 	%p1, %r7, 1;
	mov.b32 	%r196, 0;
	@%p1 bra 	$L__BB2_20;
	shl.b32 	%r64, %r4, 7;
	mov.u32 	%r65, _ZZ22compute_stage_3_kernelPiS_iiiS_E5tile1;
	add.s32 	%r8, %r65, %r64;
	mul.lo.s32 	%r9, %r57, %r5;
	mov.u32 	%r66, _ZZ22compute_stage_3_kernelPiS_iiiS_E5tile2;
	mad.lo.s32 	%r67, %r4, 132, %r66;
	shl.b32 	%r68, %r2, 2;
	add.s32 	%r10, %r67, %r68;
	mul.lo.s32 	%r11, %r57, %r6;
	mad.lo.s32 	%r12, %r2, 132, %r66;
	and.b32  	%r13, %r1, 15;
	and.b32  	%r14, %r1, 7;
	and.b32  	%r15, %r1, 3;
	add.s32 	%r16, %r8, 32;
	cvta.to.global.u64 	%rd1, %rd3;
	cvta.to.global.u64 	%rd2, %rd4;
	mov.b32 	%r179, 0;
	mov.u32 	%r196, %r179;
$L__BB2_2:
	setp.ge.u32 	%p2, %r5, %r56;
	mad.lo.s32 	%r19, %r179, %r1, %r2;
	setp.ge.s32 	%p3, %r19, %r57;
	mov.b32 	%r181, 0;
	or.pred  	%p4, %p2, %p3;
	@%p4 bra 	$L__BB2_4;
	add.s32 	%r70, %r19, %r9;
	mul.wide.u32 	%rd6, %r70, 4;
	add.s64 	%rd7, %rd1, %rd6;
	ld.global.u32 	%r181, [%rd7];
$L__BB2_4:
	setp.ge.u32 	%p6, %r6, %r58;
	add.s32 	%r73, %r8, %r68;
	st.shared.u32 	[%r73], %r181;
	mov.b32 	%r182, 0;
	or.pred  	%p7, %p6, %p3;
	@%p7 bra 	$L__BB2_6;
	add.s32 	%r74, %r19, %r11;
	mul.wide.u32 	%rd8, %r74, 4;
	add.s64 	%rd9, %rd2, %rd8;
	ld.global.u32 	%r182, [%rd9];
$L__BB2_6:
	setp.lt.u32 	%p8, %r1, 16;
	st.shared.u32 	[%r10], %r182;
	bar.sync 	0;
	mov.b32 	%r191, 0;
	@%p8 bra 	$L__BB2_9;
	mov.u32 	%r77, _ZZ22compute_stage_3_kernelPiS_iiiS_E5tile2;
	mad.lo.s32 	%r78, %r2, 132, %r77;
	add.s32 	%r183, %r78, 32;
	and.b32  	%r79, %r1, -16;
	neg.s32 	%r185, %r79;
	mov.u32 	%r184, %r16;
$L__BB2_8:
	.pragma "nounroll";
	and.b32  	%r191, %r1, 2032;
	ld.shared.u32 	%r80, [%r184+-32];
	ld.shared.u32 	%r81, [%r183+-32];
	mad.lo.s32 	%r82, %r81, %r80, %r196;
	ld.shared.u32 	%r83, [%r184+-28];
	ld.shared.u32 	%r84, [%r183+-28];
	mad.lo.s32 	%r85, %r84, %r83, %r82;
	ld.shared.u32 	%r86, [%r184+-24];
	ld.shared.u32 	%r87, [%r183+-24];
	mad.lo.s32 	%r88, %r87, %r86, %r85;
	ld.shared.u32 	%r89, [%r184+-20];
	ld.shared.u32 	%r90, [%r183+-20];
	mad.lo.s32 	%r91, %r90, %r89, %r88;
	ld.shared.u32 	%r92, [%r184+-16];
	ld.shared.u32 	%r93, [%r183+-16];
	mad.lo.s32 	%r94, %r93, %r92, %r91;
	ld.shared.u32 	%r95, [%r184+-12];
	ld.shared.u32 	%r96, [%r183+-12];
	mad.lo.s32 	%r97, %r96, %r95, %r94;
	ld.shared.u32 	%r98, [%r184+-8];
	ld.shared.u32 	%r99, [%r183+-8];
	mad.lo.s32 	%r100, %r99, %r98, %r97;
	ld.shared.u32 	%r101, [%r184+-4];
	ld.shared.u32 	%r102, [%r183+-4];
	mad.lo.s32 	%r103, %r102, %r101, %r100;
	ld.shared.u32 	%r104, [%r184];
	ld.shared.u32 	%r105, [%r183];
	mad.lo.s32 	%r106, %r105, %r104, %r103;
	ld.shared.u32 	%r107, [%r184+4];
	ld.shared.u32 	%r108, [%r183+4];
	mad.lo.s32 	%r109, %r108, %r107, %r106;
	ld.shared.u32 	%r110, [%r184+8];
	ld.shared.u32 	%r111, [%r183+8];
	mad.lo.s32 	%r112, %r111, %r110, %r109;
	ld.shared.u32 	%r113, [%r184+12];
	ld.shared.u32 	%r114, [%r183+12];
	mad.lo.s32 	%r115, %r114, %r113, %r112;
	ld.shared.u32 	%r116, [%r184+16];
	ld.shared.u32 	%r117, [%r183+16];
	mad.lo.s32 	%r118, %r117, %r116, %r115;
	ld.shared.u32 	%r119, [%r184+20];
	ld.shared.u32 	%r120, [%r183+20];
	mad.lo.s32 	%r121, %r120, %r119, %r118;
	ld.shared.u32 	%r122, [%r184+24];
	ld.shared.u32 	%r123, [%r183+24];
	mad.lo.s32 	%r124, %r123, %r122, %r121;
	ld.shared.u32 	%r125, [%r184+28];
	ld.shared.u32 	%r126, [%r183+28];
	mad.lo.s32 	%r196, %r126, %r125, %r124;
	add.s32 	%r185, %r185, 16;
	add.s32 	%r184, %r184, 64;
	add.s32 	%r183, %r183, 64;
	setp.ne.s32 	%p9, %r185, 0;
	@%p9 bra 	$L__BB2_8;
$L__BB2_9:
	setp.eq.s32 	%p10, %r13, 0;
	@%p10 bra 	$L__BB2_19;
	add.s32 	%r128, %r13, -1;
	setp.lt.u32 	%p11, %r128, 7;
	@%p11 bra 	$L__BB2_12;
	shl.b32 	%r129, %r191, 2;
	add.s32 	%r130, %r8, %r129;
	ld.shared.u32 	%r131, [%r130];
	add.s32 	%r132, %r12, %r129;
	ld.shared.u32 	%r133, [%r132];
	mad.lo.s32 	%r134, %r133, %r131, %r196;
	ld.shared.u32 	%r135, [%r130+4];
	ld.shared.u32 	%r136, [%r132+4];
	mad.lo.s32 	%r137, %r136, %r135, %r134;
	ld.shared.u32 	%r138, [%r130+8];
	ld.shared.u32 	%r139, [%r132+8];
	mad.lo.s32 	%r140, %r139, %r138, %r137;
	ld.shared.u32 	%r141, [%r130+12];
	ld.shared.u32 	%r142, [%r132+12];
	mad.lo.s32 	%r143, %r142, %r141, %r140;
	ld.shared.u32 	%r144, [%r130+16];
	ld.shared.u32 	%r145, [%r132+16];
	mad.lo.s32 	%r146, %r145, %r144, %r143;
	ld.shared.u32 	%r147, [%r130+20];
	ld.shared.u32 	%r148, [%r132+20];
	mad.lo.s32 	%r149, %r148, %r147, %r146;
	ld.shared.u32 	%r150, [%r130+24];
	ld.shared.u32 	%r151, [%r132+24];
	mad.lo.s32 	%r152, %r151, %r150, %r149;
	ld.shared.u32 	%r153, [%r130+28];
	ld.shared.u32 	%r154, [%r132+28];
	mad.lo.s32 	%r196, %r154, %r153, %r152;
	add.s32 	%r191, %r191, 8;
$L__BB2_12:
	setp.eq.s32 	%p12, %r14, 0;
	@%p12 bra 	$L__BB2_19;
	add.s32 	%r156, %r14, -1;
	setp.lt.u32 	%p13, %r156, 3;
	@%p13 bra 	$L__BB2_15;
	shl.b32 	%r157, %r191, 2;
	add.s32 	%r158, %r8, %r157;
	ld.shared.u32 	%r159, [%r158];
	add.s32 	%r160, %r12, %r157;
	ld.shared.u32 	%r161, [%r160];
	mad.lo.s32 	%r162, %r161, %r159, %r196;
	ld.shared.u32 	%r163, [%r158+4];
	ld.shared.u32 	%r164, [%r160+4];
	mad.lo.s32 	%r165, %r164, %r163, %r162;
	ld.shared.u32 	%r166, [%r158+8];
	ld.shared.u32 	%r167, [%r160+8];
	mad.lo.s32 	%r168, %r167, %r166, %r165;
	ld.shared.u32 	%r169, [%r158+12];
	ld.shared.u32 	%r170, [%r160+12];
	mad.lo.s32 	%r196, %r170, %r169, %r168;
	add.s32 	%r191, %r191, 4;
$L__BB2_15:
	setp.eq.s32 	%p14, %r15, 0;
	@%p14 bra 	$L__BB2_19;
	setp.eq.s32 	%p15, %r15, 1;
	shl.b32 	%r171, %r191, 2;
	add.s32 	%r48, %r8, %r171;
	ld.shared.u32 	%r172, [%r48];
	add.s32 	%r49, %r12, %r171;
	ld.shared.u32 	%r173, [%r49];
	mad.lo.s32 	%r196, %r173, %r172, %r196;
	@%p15 bra 	$L__BB2_19;
	setp.eq.s32 	%p16, %r15, 2;
	ld.shared.u32 	%r174, [%r48+4];
	ld.shared.u32 	%r175, [%r49+4];
	mad.lo.s32 	%r196, %r175, %r174, %r196;
	@%p16 bra 	$L__BB2_19;
	ld.shared.u32 	%r176, [%r48+8];
	ld.shared.u32 	%r177, [%r49+8];
	mad.lo.s32 	%r196, %r177, %r176, %r196;
$L__BB2_19:
	bar.sync 	0;
	add.s32 	%r179, %r179, 1;
	setp.ne.s32 	%p17, %r179, %r7;
	@%p17 bra 	$L__BB2_2;
$L__BB2_20:
	setp.ge.u32 	%p18, %r5, %r56;
	setp.ge.u32 	%p19, %r3, %r58;
	or.pred  	%p20, %p18, %p19;
	@%p20 bra 	$L__BB2_22;
	ld.param.u64 	%rd13, [_Z22compute_stage_3_kernelPiS_iiiS__param_5];
	mad.lo.s32 	%r178, %r58, %r5, %r3;
	cvta.to.global.u64 	%rd10, %rd13;
	mul.wide.u32 	%rd11, %r178, 4;
	add.s64 	%rd12, %rd10, %rd11;
	st.global.u32 	[%rd12], %r196;
$L__BB2_22:
	ret;

}


// ===== COMPILED SASS (sm_100) =====

	.target	sm_100

	.elftype	@"ET_EXEC"


//--------------------- .note.nv.tkinfo           --------------------------
	.section	.note.nv.tkinfo,"",@"SHT_NOTE"
	.sectionflags	@"SHF_NOTE_NV_TKINFO"
	.tkinfo
        /*0018*/ 	.word	0x00000002
        /*0030*/ 	.string	""
        /*0030*/ 	.string	"ptxas"
        /*0030*/ 	.string	"Cuda compilation tools, release 13.0, V13.0.88"
        /*0030*/ 	.string	"Build cuda_13.0.r13.0/compiler.36424714_0"
        /*0030*/ 	.string	"-arch sm_100 -m 64 "



//--------------------- .note.nv.cuinfo           --------------------------
	.section	.note.nv.cuinfo,"",@"SHT_NOTE"
	.sectionflags	@"SHF_NOTE_NV_CUINFO"
        /*0018*/ 	.short	0x0002
        /*001a*/ 	.short	0x0064
        /*001c*/ 	.short	0x0082
	.zero		2


//--------------------- .nv.info                  --------------------------
	.section	.nv.info,"",@"SHT_CUDA_INFO"
	.align	4


	//----- nvinfo : EIATTR_REGCOUNT
	.align		4
        /*0000*/ 	.byte	0x04, 0x2f
        /*0002*/ 	.short	(.L_1 - .L_0)
	.align		4
.L_0:
        /*0004*/ 	.word	index@(_Z22compute_stage_1_kernelPiS_iiS_)
        /*0008*/ 	.word	0x0000000e


	//----- nvinfo : EIATTR_FRAME_SIZE
	.align		4
.L_1:
        /*000c*/ 	.byte	0x04, 0x11
        /*000e*/ 	.short	(.L_3 - .L_2)
	.align		4
.L_2:
        /*0010*/ 	.word	index@(_Z22compute_stage_1_kernelPiS_iiS_)
        /*0014*/ 	.word	0x00000000


	//----- nvinfo : EIATTR_REGCOUNT
	.align		4
.L_3:
        /*0018*/ 	.byte	0x04, 0x2f
        /*001a*/ 	.short	(.L_5 - .L_4)
	.align		4
.L_4:
        /*001c*/ 	.word	index@(_Z22compute_stage_2_kernelPiS_iiiS_)
        /*0020*/ 	.word	0x0000001e


	//----- nvinfo : EIATTR_FRAME_SIZE
	.align		4
.L_5:
        /*0024*/ 	.byte	0x04, 0x11
        /*0026*/ 	.short	(.L_7 - .L_6)
	.align		4
.L_6:
        /*0028*/ 	.word	index@(_Z22compute_stage_2_kernelPiS_iiiS_)
        /*002c*/ 	.word	0x00000000


	//----- nvinfo : EIATTR_REGCOUNT
	.align		4
.L_7:
        /*0030*/ 	.byte	0x04, 0x2f
        /*0032*/ 	.short	(.L_9 - .L_8)
	.align		4
.L_8:
        /*0034*/ 	.word	index@(_Z22compute_stage_3_kernelPiS_iiiS_)
        /*0038*/ 	.word	0x0000001e


	//----- nvinfo : EIATTR_FRAME_SIZE
	.align		4
.L_9:
        /*003c*/ 	.byte	0x04, 0x11
        /*003e*/ 	.short	(.L_11 - .L_10)
	.align		4
.L_10:
        /*0040*/ 	.word	index@(_Z22compute_stage_3_kernelPiS_iiiS_)
        /*0044*/ 	.word	0x00000000


	//----- nvinfo : EIATTR_MIN_STACK_SIZE
	.align		4
.L_11:
        /*0048*/ 	.byte	0x04, 0x12
        /*004a*/ 	.short	(.L_13 - .L_12)
	.align		4
.L_12:
        /*004c*/ 	.word	index@(_Z22compute_stage_3_kernelPiS_iiiS_)
        /*0050*/ 	.word	0x00000000


	//----- nvinfo : EIATTR_MIN_STACK_SIZE
	.align		4
.L_13:
        /*0054*/ 	.byte	0x04, 0x12
        /*0056*/ 	.short	(.L_15 - .L_14)
	.align		4
.L_14:
        /*0058*/ 	.word	index@(_Z22compute_stage_2_kernelPiS_iiiS_)
        /*005c*/ 	.word	0x00000000


	//----- nvinfo : EIATTR_MIN_STACK_SIZE
	.align		4
.L_15:
        /*0060*/ 	.byte	0x04, 0x12
        /*0062*/ 	.short	(.L_17 - .L_16)
	.align		4
.L_16:
        /*0064*/ 	.word	index@(_Z22compute_stage_1_kernelPiS_iiS_)
        /*0068*/ 	.word	0x00000000
.L_17:


//--------------------- .nv.compat                --------------------------
	.section	.nv.compat,"",@"SHT_CUDA_COMPAT_INFO"
	.align	4
        /*0000*/ 	.byte	0x02, 0x09, 0x00, 0x00, 0x02, 0x02, 0x01, 0x00, 0x02, 0x05, 0x05, 0x00, 0x03, 0x07, 0x01, 0x01
        /*0010*/ 	.byte	0x02, 0x03, 0x00, 0x00, 0x02, 0x06, 0x01, 0x00, 0x04, 0x0b, 0x08, 0x00, 0x09, 0x00, 0x00, 0x00
        /*0020*/ 	.byte	0x00, 0x00, 0x00, 0x00


//--------------------- .nv.info._Z22compute_stage_3_kernelPiS_iiiS_ --------------------------
	.section	.nv.info._Z22compute_stage_3_kernelPiS_iiiS_,"",@"SHT_CUDA_INFO"
	.sectionflags	@""
	.align	4


	//----- nvinfo : EIATTR_CUDA_API_VERSION
	.align		4
        /*0000*/ 	.byte	0x04, 0x37
        /*0002*/ 	.short	(.L_19 - .L_18)
.L_18:
        /*0004*/ 	.word	0x00000082


	//----- nvinfo : EIATTR_KPARAM_INFO
	.align		4
.L_19:
        /*0008*/ 	.byte	0x04, 0x17
        /*000a*/ 	.short	(.L_21 - .L_20)
.L_20:
        /*000c*/ 	.word	0x00000000
        /*0010*/ 	.short	0x0005
        /*0012*/ 	.short	0x0020
        /*0014*/ 	.byte	0x00, 0xf5, 0x21, 0x00


	//----- nvinfo : EIATTR_KPARAM_INFO
	.align		4
.L_21:
        /*0018*/ 	.byte	0x04, 0x17
        /*001a*/ 	.short	(.L_23 - .L_22)
.L_22:
        /*001c*/ 	.word	0x00000000
        /*0020*/ 	.short	0x0004
        /*0022*/ 	.short	0x0018
        /*0024*/ 	.byte	0x00, 0xf0, 0x11, 0x00


	//----- nvinfo : EIATTR_KPARAM_INFO
	.align		4
.L_23:
        /*0028*/ 	.byte	0x04, 0x17
        /*002a*/ 	.short	(.L_25 - .L_24)
.L_24:
        /*002c*/ 	.word	0x00000000
        /*0030*/ 	.short	0x0003
        /*0032*/ 	.short	0x0014
        /*0034*/ 	.byte	0x00, 0xf0, 0x11, 0x00


	//----- nvinfo : EIATTR_KPARAM_INFO
	.align		4
.L_25:
        /*0038*/ 	.byte	0x04, 0x17
        /*003a*/ 	.short	(.L_27 - .L_26)
.L_26:
        /*003c*/ 	.word	0x00000000
        /*0040*/ 	.short	0x0002
        /*0042*/ 	.short	0x0010
        /*0044*/ 	.byte	0x00, 0xf0, 0x11, 0x00


	//----- nvinfo : EIATTR_KPARAM_INFO
	.align		4
.L_27:
        /*0048*/ 	.byte	0x04, 0x17
        /*004a*/ 	.short	(.L_29 - .L_28)
.L_28:
        /*004c*/ 	.word	0x00000000
        /*0050*/ 	.short	0x0001
        /*0052*/ 	.short	0x0008
        /*0054*/ 	.byte	0x00, 0xf5, 0x21, 0x00


	//----- nvinfo : EIATTR_KPARAM_INFO
	.align		4
.L_29:
        /*0058*/ 	.byte	0x04, 0x17
        /*005a*/ 	.short	(.L_31 - .L_30)
.L_30:
        /*005c*/ 	.word	0x00000000
        /*0060*/ 	.short	0x0000
        /*0062*/ 	.short	0x0000
        /*0064*/ 	.byte	0x00, 0xf5, 0x21, 0x00


	//----- nvinfo : EIATTR_SPARSE_MMA_MASK
	.align		4
.L_31:
        /*0068*/ 	.byte	0x03, 0x50
        /*006a*/ 	.short	0x0000


	//----- nvinfo : EIATTR_MAXREG_COUNT
	.align		4
        /*006c*/ 	.byte	0x03, 0x1b
        /*006e*/ 	.short	0x00ff


	//----- nvinfo : EIATTR_NUM_BARRIERS
	.align		4
        /*0070*/ 	.byte	0x02, 0x4c
        /*0072*/ 	.byte	0x01
	.zero		1


	//----- nvinfo : EIATTR_MERCURY_ISA_VERSION
	.align		4
        /*0074*/ 	.byte	0x03, 0x5f
        /*0076*/ 	.short	0x0101


	//----- nvinfo : EIATTR_UNUSED_LOAD_BYTE_OFFSET
	.align		4
        /*0078*/ 	.byte	0x04, 0x44
        /*007a*/ 	.short	(.L_33 - .L_32)


	//   ....[0]....
.L_32:
        /*007c*/ 	.word	0x000009c0
        /*0080*/ 	.word	0x00000fff


	//----- nvinfo : EIATTR_VRC_CTA_INIT_COUNT
	.align		4
.L_33:
        /*0084*/ 	.byte	0x02, 0x4a
	.zero		1
	.zero		1


	//----- nvinfo : EIATTR_EXIT_INSTR_OFFSETS
	.align		4
        /*0088*/ 	.byte	0x04, 0x1c
        /*008a*/ 	.short	(.L_35 - .L_34)


	//   ....[0]....
.L_34:
        /*008c*/ 	.word	0x00000ab0


	//   ....[1]....
        /*0090*/ 	.word	0x00000b00


	//----- nvinfo : EIATTR_CBANK_PARAM_SIZE
	.align		4
.L_35:
        /*0094*/ 	.byte	0x03, 0x19
        /*0096*/ 	.short	0x0028


	//----- nvinfo : EIATTR_PARAM_CBANK
	.align		4
        /*0098*/ 	.byte	0x04, 0x0a
        /*009a*/ 	.short	(.L_37 - .L_36)
	.align		4
.L_36:
        /*009c*/ 	.word	index@(.nv.constant0._Z22compute_stage_3_kernelPiS_iiiS_)
        /*00a0*/ 	.short	0x0380
        /*00a2*/ 	.short	0x0028


	//----- nvinfo : EIATTR_SW_WAR
	.align		4
.L_37:
        /*00a4*/ 	.byte	0x04, 0x36
        /*00a6*/ 	.short	(.L_39 - .L_38)
.L_38:
        /*00a8*/ 	.word	0x00000008
.L_39:


//--------------------- .nv.info._Z22compute_stage_2_kernelPiS_iiiS_ --------------------------
	.section	.nv.info._Z22compute_stage_2_kernelPiS_iiiS_,"",@"SHT_CUDA_INFO"
	.sectionflags	@""
	.align	4


	//----- nvinfo : EIATTR_CUDA_API_VERSION
	.align		4
        /*0000*/ 	.byte	0x04, 0x37
        /*0002*/ 	.short	(.L_41 - .L_40)
.L_40:
        /*0004*/ 	.word	0x00000082


	//----- nvinfo : EIATTR_KPARAM_INFO
	.align		4
.L_41:
        /*0008*/ 	.byte	0x04, 0x17
        /*000a*/ 	.short	(.L_43 - .L_42)
.L_42:
        /*000c*/ 	.word	0x00000000
        /*0010*/ 	.short	0x0005
        /*0012*/ 	.short	0x0020
        /*0014*/ 	.byte	0x00, 0xf5, 0x21, 0x00


	//----- nvinfo : EIATTR_KPARAM_INFO
	.align		4
.L_43:
        /*0018*/ 	.byte	0x04, 0x17
        /*001a*/ 	.short	(.L_45 - .L_44)
.L_44:
        /*001c*/ 	.word	0x00000000
        /*0020*/ 	.short	0x0004
        /*0022*/ 	.short	0x0018
        /*0024*/ 	.byte	0x00, 0xf0, 0x11, 0x00


	//----- nvinfo : EIATTR_KPARAM_INFO
	.align		4
.L_45:
        /*0028*/ 	.byte	0x04, 0x17
        /*002a*/ 	.short	(.L_47 - .L_46)
.L_46:
        /*002c*/ 	.word	0x00000000
        /*0030*/ 	.short	0x0003
        /*0032*/ 	.short	0x0014
        /*0034*/ 	.byte	0x00, 0xf0, 0x11, 0x00


	//----- nvinfo : EIATTR_KPARAM_INFO
	.align		4
.L_47:
        /*0038*/ 	.byte	0x04, 0x17
        /*003a*/ 	.short	(.L_49 - .L_48)
.L_48:
        /*003c*/ 	.word	0x00000000
        /*0040*/ 	.short	0x0002
        /*0042*/ 	.short	0x0010
        /*0044*/ 	.byte	0x00, 0xf0, 0x11, 0x00


	//----- nvinfo : EIATTR_KPARAM_INFO
	.align		4
.L_49:
        /*0048*/ 	.byte	0x04, 0x17
        /*004a*/ 	.short	(.L_51 - .L_50)
.L_50:
        /*004c*/ 	.word	0x00000000
        /*0050*/ 	.short	0x0001
        /*0052*/ 	.short	0x0008
        /*0054*/ 	.byte	0x00, 0xf5, 0x21, 0x00


	//----- nvinfo : EIATTR_KPARAM_INFO
	.align		4
.L_51:
        /*0058*/ 	.byte	0x04, 0x17
        /*005a*/ 	.short	(.L_53 - .L_52)
.L_52:
        /*005c*/ 	.word	0x00000000
        /*0060*/ 	.short	0x0000
        /*0062*/ 	.short	0x0000
        /*0064*/ 	.byte	0x00, 0xf5, 0x21, 0x00


	//----- nvinfo : EIATTR_SPARSE_MMA_MASK
	.align		4
.L_53:
        /*0068*/ 	.byte	0x03, 0x50
        /*006a*/ 	.short	0x0000


	//----- nvinfo : EIATTR_MAXREG_COUNT
	.align		4
        /*006c*/ 	.byte	0x03, 0x1b
        /*006e*/ 	.short	0x00ff


	//----- nvinfo : EIATTR_NUM_BARRIERS
	.align		4
        /*0070*/ 	.byte	0x02, 0x4c
        /*0072*/ 	.byte	0x01
	.zero		1


	//----- nvinfo : EIATTR_MERCURY_ISA_VERSION
	.align		4
        /*0074*/ 	.byte	0x03, 0x5f
        /*0076*/ 	.short	0x0101


	//----- nvinfo : EIATTR_UNUSED_LOAD_BYTE_OFFSET
	.align		4
        /*0078*/ 	.byte	0x04, 0x44
        /*007a*/ 	.short	(.L_55 - .L_54)


	//   ....[0]....
.L_54:
        /*007c*/ 	.word	0x000009e0
        /*0080*/ 	.word	0x00000fff


	//----- nvinfo : EIATTR_VRC_CTA_INIT_COUNT
	.align		4
.L_55:
        /*0084*/ 	.byte	0x02, 0x4a
	.zero		1
	.zero		1


	//----- nvinfo : EIATTR_EXIT_INSTR_OFFSETS
	.align		4
        /*0088*/ 	.byte	0x04, 0x1c
        /*008a*/ 	.short	(.L_57 - .L_56)


	//   ....[0]....
.L_56:
        /*008c*/ 	.word	0x00000ad0


	//   ....[1]....
        /*0090*/ 	.word	0x00000b20


	//----- nvinfo : EIATTR_CBANK_PARAM_SIZE
	.align		4
.L_57:
        /*0094*/ 	.byte	0x03, 0x19
        /*0096*/ 	.short	0x0028


	//----- nvinfo : EIATTR_PARAM_CBANK
	.align		4
        /*0098*/ 	.byte	0x04, 0x0a
        /*009a*/ 	.short	(.L_59 - .L_58)
	.align		4
.L_58:
        /*009c*/ 	.word	index@(.nv.constant0._Z22compute_stage_2_kernelPiS_iiiS_)
        /*00a0*/ 	.short	0x0380
        /*00a2*/ 	.short	0x0028


	//----- nvinfo : EIATTR_SW_WAR
	.align		4
.L_59:
        /*00a4*/ 	.byte	0x04, 0x36
        /*00a6*/ 	.short	(.L_61 - .L_60)
.L_60:
        /*00a8*/ 	.word	0x00000008
.L_61:


//--------------------- .nv.info._Z22compute_stage_1_kernelPiS_iiS_ --------------------------
	.section	.nv.info._Z22compute_stage_1_kernelPiS_iiS_,"",@"SHT_CUDA_INFO"
	.sectionflags	@""
	.align	4


	//----- nvinfo : EIATTR_CUDA_API_VERSION
	.align		4
        /*0000*/ 	.byte	0x04, 0x37
        /*0002*/ 	.short	(.L_63 - .L_62)
.L_62:
        /*0004*/ 	.word	0x00000082


	//----- nvinfo : EIATTR_KPARAM_INFO
	.align		4
.L_63:
        /*0008*/ 	.byte	0x04, 0x17
        /*000a*/ 	.short	(.L_65 - .L_64)
.L_64:
        /*000c*/ 	.word	0x00000000
        /*0010*/ 	.short	0x0004
        /*0012*/ 	.short	0x0018
        /*0014*/ 	.byte	0x00, 0xf5, 0x21, 0x00


	//----- nvinfo : EIATTR_KPARAM_INFO
	.align		4
.L_65:
        /*0018*/ 	.byte	0x04, 0x17
        /*001a*/ 	.short	(.L_67 - .L_66)
.L_66:
        /*001c*/ 	.word	0x00000000
        /*0020*/ 	.short	0x0003
        /*0022*/ 	.short	0x0014
        /*0024*/ 	.byte	0x00, 0xf0, 0x11, 0x00


	//----- nvinfo : EIATTR_KPARAM_INFO
	.align		4
.L_67:
        /*0028*/ 	.byte	0x04, 0x17
        /*002a*/ 	.short	(.L_69 - .L_68)
.L_68:
        /*002c*/ 	.word	0x00000000
        /*0030*/ 	.short	0x0002
        /*0032*/ 	.short	0x0010
        /*0034*/ 	.byte	0x00, 0xf0, 0x11, 0x00


	//----- nvinfo : EIATTR_KPARAM_INFO
	.align		4
.L_69:
        /*0038*/ 	.byte	0x04, 0x17
        /*003a*/ 	.short	(.L_71 - .L_70)
.L_70:
        /*003c*/ 	.word	0x00000000
        /*0040*/ 	.short	0x0001
        /*0042*/ 	.short	0x0008
        /*0044*/ 	.byte	0x00, 0xf5, 0x21, 0x00


	//----- nvinfo : EIATTR_KPARAM_INFO
	.align		4
.L_71:
        /*0048*/ 	.byte	0x04, 0x17
        /*004a*/ 	.short	(.L_73 - .L_72)
.L_72:
        /*004c*/ 	.word	0x00000000
        /*0050*/ 	.short	0x0000
        /*0052*/ 	.short	0x0000
        /*0054*/ 	.byte	0x00, 0xf5, 0x21, 0x00


	//----- nvinfo : EIATTR_SPARSE_MMA_MASK
	.align		4
.L_73:
        /*0058*/ 	.byte	0x03, 0x50
        /*005a*/ 	.short	0x0000


	//----- nvinfo : EIATTR_MAXREG_COUNT
	.align		4
        /*005c*/ 	.byte	0x03, 0x1b
        /*005e*/ 	.short	0x00ff


	//----- nvinfo : EIATTR_NUM_BARRIERS
	.align		4
        /*0060*/ 	.byte	0x02, 0x4c
        /*0062*/ 	.byte	0x01
	.zero		1


	//----- nvinfo : EIATTR_MERCURY_ISA_VERSION
	.align		4
        /*0064*/ 	.byte	0x03, 0x5f
        /*0066*/ 	.short	0x0101


	//----- nvinfo : EIATTR_VRC_CTA_INIT_COUNT
	.align		4
        /*0068*/ 	.byte	0x02, 0x4a
	.zero		1
	.zero		1


	//----- nvinfo : EIATTR_EXIT_INSTR_OFFSETS
	.align		4
        /*006c*/ 	.byte	0x04, 0x1c
        /*006e*/ 	.short	(.L_75 - .L_74)


	//   ....[0]....
.L_74:
        /*0070*/ 	.word	0x00000300


	//   ....[1]....
        /*0074*/ 	.word	0x000003a0


	//----- nvinfo : EIATTR_CRS_STACK_SIZE
	.align		4
.L_75:
        /*0078*/ 	.byte	0x04, 0x1e
        /*007a*/ 	.short	(.L_77 - .L_76)
.L_76:
        /*007c*/ 	.word	0x00000000


	//----- nvinfo : EIATTR_CBANK_PARAM_SIZE
	.align		4
.L_77:
        /*0080*/ 	.byte	0x03, 0x19
        /*0082*/ 	.short	0x0020


	//----- nvinfo : EIATTR_PARAM_CBANK
	.align		4
        /*0084*/ 	.byte	0x04, 0x0a
        /*0086*/ 	.short	(.L_79 - .L_78)
	.align		4
.L_78:
        /*0088*/ 	.word	index@(.nv.constant0._Z22compute_stage_1_kernelPiS_iiS_)
        /*008c*/ 	.short	0x0380
        /*008e*/ 	.short	0x0020


	//----- nvinfo : EIATTR_SW_WAR
	.align		4
.L_79:
        /*0090*/ 	.byte	0x04, 0x36
        /*0092*/ 	.short	(.L_81 - .L_80)
.L_80:
        /*0094*/ 	.word	0x00000008
.L_81:


//--------------------- .nv.callgraph             --------------------------
	.section	.nv.callgraph,"",@"SHT_CUDA_CALLGRAPH"
	.align	4
	.sectionentsize	8
	.align		4
        /*0000*/ 	.word	0x00000000
	.align		4
        /*0004*/ 	.word	0xffffffff
	.align		4
        /*0008*/ 	.word	0x00000000
	.align		4
        /*000c*/ 	.word	0xfffffffe
	.align		4
        /*0010*/ 	.word	0x00000000
	.align		4
        /*0014*/ 	.word	0xfffffffd
	.align		4
        /*0018*/ 	.word	0x00000000
	.align		4
        /*001c*/ 	.word	0xfffffffc


//--------------------- .text._Z22compute_stage_3_kernelPiS_iiiS_ --------------------------
	.section	.text._Z22compute_stage_3_kernelPiS_iiiS_,"ax",@progbits
	.align	128
        .global         _Z22compute_stage_3_kernelPiS_iiiS_
        .type           _Z22compute_stage_3_kernelPiS_iiiS_,@function
        .size           _Z22compute_stage_3_kernelPiS_iiiS_,(.L_x_20 - _Z22compute_stage_3_kernelPiS_iiiS_)
        .other          _Z22compute_stage_3_kernelPiS_iiiS_,@"STO_CUDA_ENTRY STV_DEFAULT"
_Z22compute_stage_3_kernelPiS_iiiS_:
.text._Z22compute_stage_3_kernelPiS_iiiS_:
[----:B------:R-:W-:Y:S01]  /*0000*/  LDC R1, c[0x0][0x37c] ;  /* 0x0000df00ff017b82 */ /* 0x000fe20000000800 */
[----:B------:R-:W0:Y:S01]  /*0010*/  LDCU UR4, c[0x0][0x394] ;  /* 0x00007280ff0477ac */ /* 0x000e220008000800 */
[----:B------:R-:W1:Y:S06]  /*0020*/  S2R R0, SR_TID.X ;  /* 0x0000000000007919 */ /* 0x000e6c0000002100 */
[----:B------:R-:W2:Y:S01]  /*0030*/  LDC R3, c[0x0][0x360] ;  /* 0x0000d800ff037b82 */ /* 0x000ea20000000800 */
[----:B------:R-:W-:Y:S01]  /*0040*/  HFMA2 R27, -RZ, RZ, 0, 0 ;  /* 0x00000000ff1b7431 */ /* 0x000fe200000001ff */
[----:B------:R-:W3:Y:S01]  /*0050*/  LDCU.64 UR6, c[0x0][0x358] ;  /* 0x00006b00ff0677ac */ /* 0x000ee20008000a00 */
[----:B------:R-:W2:Y:S05]  /*0060*/  S2R R8, SR_TID.Y ;  /* 0x0000000000087919 */ /* 0x000eaa0000002200 */
[----:B------:R-:W2:Y:S01]  /*0070*/  S2UR UR5, SR_CTAID.Y ;  /* 0x00000000000579c3 */ /* 0x000ea20000002600 */
[----:B0-----:R-:W-:-:S07]  /*0080*/  I2FP.F32.S32 R2, UR4 ;  /* 0x0000000400027c45 */ /* 0x001fce0008201400 */
[----:B------:R-:W1:Y:S01]  /*0090*/  S2UR UR4, SR_CTAID.X ;  /* 0x00000000000479c3 */ /* 0x000e620000002500 */
[----:B------:R-:W-:-:S04]  /*00a0*/  FMUL R2, R2, 0.03125 ;  /* 0x3d00000002027820 */ /* 0x000fc80000400000 */
[----:B------:R-:W0:Y:S01]  /*00b0*/  F2I.CEIL.NTZ R18, R2 ;  /* 0x0000000200127305 */ /* 0x000e22000020b100 */
[C---:B--2---:R-:W-:Y:S01]  /*00c0*/  IMAD R20, R3.reuse, UR5, R8 ;  /* 0x0000000503147c24 */ /* 0x044fe2000f8e0208 */
[----:B0-----:R-:W-:Y:S01]  /*00d0*/  ISETP.GE.AND P0, PT, R18, 0x1, PT ;  /* 0x000000011200780c */ /* 0x001fe20003f06270 */
[----:B-1----:R-:W-:-:S12]  /*00e0*/  IMAD R21, R3, UR4, R0 ;  /* 0x0000000403157c24 */ /* 0x002fd8000f8e0200 */
[----:B---3--:R-:W-:Y:S05]  /*00f0*/  @!P0 BRA `(.L_x_0) ;  /* 0x00000008005c8947 */ /* 0x008fea0003800000 */
[----:B------:R-:W0:Y:S01]  /*0100*/  S2R R7, SR_CgaCtaId ;  /* 0x0000000000077919 */ /* 0x000e220000008800 */
[----:B------:R-:W-:Y:S01]  /*0110*/  MOV R2, 0x400 ;  /* 0x0000040000027802 */ /* 0x000fe20000000f00 */
[C---:B------:R-:W-:Y:S01]  /*0120*/  IMAD R19, R3.reuse, UR4, R8 ;  /* 0x0000000403137c24 */ /* 0x040fe2000f8e0208 */
[----:B------:R-:W-:Y:S01]  /*0130*/  LOP3.LUT R6, R3, 0xf, RZ, 0xc0, !PT ;  /* 0x0000000f03067812 */ /* 0x000fe200078ec0ff */
[----:B------:R-:W-:Y:S01]  /*0140*/  UMOV UR4, URZ ;  /* 0x000000ff00047c82 */ /* 0x000fe20008000000 */
[----:B------:R-:W-:Y:S02]  /*0150*/  IADD3 R4, PT, PT, R2, 0x1000, RZ ;  /* 0x0000100002047810 */ /* 0x000fe40007ffe0ff */
[----:B------:R-:W-:Y:S02]  /*0160*/  MOV R27, RZ ;  /* 0x000000ff001b7202 */ /* 0x000fe40000000f00 */
[C---:B0-----:R-:W-:Y:S02]  /*0170*/  LEA R17, R7.reuse, R2, 0x18 ;  /* 0x0000000207117211 */ /* 0x041fe400078ec0ff */
[----:B------:R-:W-:-:S02]  /*0180*/  LEA R7, R7, R4, 0x18 ;  /* 0x0000000407077211 */ /* 0x000fc400078ec0ff */
[C---:B------:R-:W-:Y:S02]  /*0190*/  LEA R17, R8.reuse, R17, 0x7 ;  /* 0x0000001108117211 */ /* 0x040fe400078e38ff */
[C---:B------:R-:W-:Y:S01]  /*01a0*/  LOP3.LUT R2, R3.reuse, 0x7, RZ, 0xc0, !PT ;  /* 0x0000000703027812 */ /* 0x040fe200078ec0ff */
[--C-:B------:R-:W-:Y:S01]  /*01b0*/  IMAD R9, R8, 0x84, R7.reuse ;  /* 0x0000008408097824 */ /* 0x100fe200078e0207 */
[----:B------:R-:W-:Y:S01]  /*01c0*/  LOP3.LUT R4, R3, 0x3, RZ, 0xc0, !PT ;  /* 0x0000000303047812 */ /* 0x000fe200078ec0ff */
[C---:B------:R-:W-:Y:S01]  /*01d0*/  IMAD R7, R0.reuse, 0x84, R7 ;  /* 0x0000008400077824 */ /* 0x040fe200078e0207 */
[----:B------:R-:W-:Y:S01]  /*01e0*/  IADD3 R5, PT, PT, R17, 0x20, RZ ;  /* 0x0000002011057810 */ /* 0x000fe20007ffe0ff */
[----:B------:R-:W-:-:S07]  /*01f0*/  IMAD R16, R0, 0x4, R9 ;  /* 0x0000000400107824 */ /* 0x000fce00078e0209 */
.L_x_6:
[----:B0-----:R-:W0:Y:S01]  /*0200*/  LDCU.64 UR8, c[0x0][0x390] ;  /* 0x00007200ff0877ac */ /* 0x001e220008000a00 */
[----:B------:R-:W-:Y:S01]  /*0210*/  IMAD R15, R3, UR4, R0 ;  /* 0x00000004030f7c24 */ /* 0x000fe2000f8e0200 */
[----:B------:R-:W-:Y:S01]  /*0220*/  MOV R12, RZ ;  /* 0x000000ff000c7202 */ /* 0x000fe20000000f00 */
[----:B------:R-:W1:Y:S03]  /*0230*/  LDCU UR5, c[0x0][0x398] ;  /* 0x00007300ff0577ac */ /* 0x000e660008000800 */
[----:B0-----:R-:W-:-:S04]  /*0240*/  ISETP.GE.AND P0, PT, R15, UR9, PT ;  /* 0x000000090f007c0c */ /* 0x001fc8000bf06270 */
[----:B------:R-:W-:Y:S02]  /*0250*/  ISETP.GE.U32.OR P1, PT, R20, UR8, P0 ;  /* 0x0000000814007c0c */ /* 0x000fe40008726470 */
[----:B-1----:R-:W-:-:S11]  /*0260*/  ISETP.GE.U32.OR P0, PT, R19, UR5, P0 ;  /* 0x0000000513007c0c */ /* 0x002fd60008706470 */
[----:B------:R-:W0:Y:S01]  /*0270*/  @!P1 LDC.64 R10, c[0x0][0x380] ;  /* 0x0000e000ff0a9b82 */ /* 0x000e220000000a00 */
[--C-:B------:R-:W-:Y:S02]  /*0280*/  @!P1 IMAD R13, R20, UR9, R15.reuse ;  /* 0x00000009140d9c24 */ /* 0x100fe4000f8e020f */
[----:B------:R-:W-:-:S05]  /*0290*/  @!P0 IMAD R15, R19, UR9, R15 ;  /* 0x00000009130f8c24 */ /* 0x000fca000f8e020f */
[----:B------:R-:W1:Y:S01]  /*02a0*/  @!P0 LDC.64 R8, c[0x0][0x388] ;  /* 0x0000e200ff088b82 */ /* 0x000e620000000a00 */
[----:B0-----:R-:W-:-:S05]  /*02b0*/  @!P1 IMAD.WIDE.U32 R10, R13, 0x4, R10 ;  /* 0x000000040d0a9825 */ /* 0x001fca00078e000a */
[----:B------:R-:W2:Y:S01]  /*02c0*/  @!P1 LDG.E R12, desc[UR6][R10.64] ;  /* 0x000000060a0c9981 */ /* 0x000ea2000c1e1900 */
[----:B-1----:R-:W-:-:S04]  /*02d0*/  @!P0 IMAD.WIDE.U32 R8, R15, 0x4, R8 ;  /* 0x000000040f088825 */ /* 0x002fc800078e0008 */
[----:B------:R-:W-:-:S06]  /*02e0*/  HFMA2 R15, -RZ, RZ, 0, 0 ;  /* 0x00000000ff0f7431 */ /* 0x000fcc00000001ff */
[----:B------:R-:W3:Y:S01]  /*02f0*/  @!P0 LDG.E R15, desc[UR6][R8.64] ;  /* 0x00000006080f8981 */ /* 0x000ee2000c1e1900 */
[----:B------:R-:W-:Y:S01]  /*0300*/  ISETP.GE.U32.AND P1, PT, R3, 0x10, PT ;  /* 0x000000100300780c */ /* 0x000fe20003f26070 */
[----:B------:R-:W-:Y:S01]  /*0310*/  UIADD3 UR4, UPT, UPT, UR4, 0x1, URZ ;  /* 0x0000000104047890 */ /* 0x000fe2000fffe0ff */
[----:B------:R-:W-:Y:S02]  /*0320*/  LEA R13, R0, R17, 0x2 ;  /* 0x00000011000d7211 */ /* 0x000fe400078e10ff */
[----:B------:R-:W-:-:S03]  /*0330*/  MOV R22, RZ ;  /* 0x000000ff00167202 */ /* 0x000fc60000000f00 */
[----:B------:R-:W-:Y:S01]  /*0340*/  ISETP.NE.AND P0, PT, R18, UR4, PT ;  /* 0x0000000412007c0c */ /* 0x000fe2000bf05270 */
[----:B--2---:R0:W-:Y:S04]  /*0350*/  STS [R13], R12 ;  /* 0x0000000c0d007388 */ /* 0x0041e80000000800 */
[----:B---3--:R0:W-:Y:S01]  /*0360*/  STS [R16], R15 ;  /* 0x0000000f10007388 */ /* 0x0081e20000000800 */
[----:B------:R-:W-:Y:S06]  /*0370*/  BAR.SYNC.DEFER_BLOCKING 0x0 ;  /* 0x0000000000007b1d */ /* 0x000fec0000010000 */
[----:B------:R-:W-:Y:S05]  /*0380*/  @!P1 BRA `(.L_x_1) ;  /* 0x0000000000cc9947 */ /* 0x000fea0003800000 */
[----:B------:R-:W1:Y:S01]  /*0390*/  S2R R8, SR_CgaCtaId ;  /* 0x0000000000087919 */ /* 0x000e620000008800 */
[----:B------:R-:W-:Y:S02]  /*03a0*/  MOV R7, 0x400 ;  /* 0x0000040000077802 */ /* 0x000fe40000000f00 */
[----:B------:R-:W-:Y:S02]  /*03b0*/  LOP3.LUT R24, R3, 0xfffffff0, RZ, 0xc0, !PT ;  /* 0xfffffff003187812 */ /* 0x000fe400078ec0ff */
[----:B------:R-:W-:Y:S01]  /*03c0*/  MOV R23, R5 ;  /* 0x0000000500177202 */ /* 0x000fe20000000f00 */
[----:B------:R-:W-:Y:S01]  /*03d0*/  VIADD R7, R7, 0x1000 ;  /* 0x0000100007077836 */ /* 0x000fe20000000000 */
[----:B------:R-:W-:Y:S02]  /*03e0*/  LOP3.LUT R22, R3, 0x7f0, RZ, 0xc0, !PT ;  /* 0x000007f003167812 */ /* 0x000fe400078ec0ff */
[----:B------:R-:W-:Y:S02]  /*03f0*/  IADD3 R24, PT, PT, -R24, RZ, RZ ;  /* 0x000000ff18187210 */ /* 0x000fe40007ffe1ff */
[----:B-1----:R-:W-:-:S05]  /*0400*/  LEA R7, R8, R7, 0x18 ;  /* 0x0000000708077211 */ /* 0x002fca00078ec0ff */
[----:B------:R-:W-:-:S05]  /*0410*/  IMAD R7, R0, 0x84, R7 ;  /* 0x0000008400077824 */ /* 0x000fca00078e0207 */
[----:B------:R-:W-:-:S07]  /*0420*/  IADD3 R25, PT, PT, R7, 0x20, RZ ;  /* 0x0000002007197810 */ /* 0x000fce0007ffe0ff */
.L_x_2:
[----:B------:R-:W-:Y:S01]  /*0430*/  LDS R8, [R25+-0x20] ;  /* 0xffffe00019087984 */ /* 0x000fe20000000800 */
[----:B------:R-:W-:-:S03]  /*0440*/  IADD3 R24, PT, PT, R24, 0x10, RZ ;  /* 0x0000001018187810 */ /* 0x000fc60007ffe0ff */
[----:B0-----:R-:W0:Y:S01]  /*0450*/  LDS.128 R12, [R23+-0x20] ;  /* 0xffffe000170c7984 */ /* 0x001e220000000c00 */
[----:B------:R-:W-:-:S03]  /*0460*/  ISETP.NE.AND P1, PT, R24, RZ, PT ;  /* 0x000000ff1800720c */ /* 0x000fc60003f25270 */
[----:B------:R-:W1:Y:S04]  /*0470*/  LDS R9, [R25+-0x1c] ;  /* 0xffffe40019097984 */ /* 0x000e680000000800 */
[----:B------:R-:W2:Y:S04]  /*0480*/  LDS R10, [R25+-0x18] ;  /* 0xffffe800190a7984 */ /* 0x000ea80000000800 */
[----:B------:R-:W3:Y:S01]  /*0490*/  LDS R26, [R25+-0x14] ;  /* 0xffffec00191a7984 */ /* 0x000ee20000000800 */
[----:B0-----:R-:W-:-:S03]  /*04a0*/  IMAD R8, R12, R8, R27 ;  /* 0x000000080c087224 */ /* 0x001fc600078e021b */
[----:B------:R-:W-:Y:S01]  /*04b0*/  LDS R12, [R25+-0xc] ;  /* 0xfffff400190c7984 */ /* 0x000fe20000000800 */
[----:B-1----:R-:W-:-:S03]  /*04c0*/  IMAD R9, R9, R13, R8 ;  /* 0x0000000d09097224 */ /* 0x002fc600078e0208 */
[----:B------:R-:W-:Y:S01]  /*04d0*/  LDS R13, [R25+-0x10] ;  /* 0xfffff000190d7984 */ /* 0x000fe20000000800 */
[----:B--2---:R-:W-:-:S03]  /*04e0*/  IMAD R14, R10, R14, R9 ;  /* 0x0000000e0a0e7224 */ /* 0x004fc600078e0209 */
[----:B------:R-:W0:Y:S01]  /*04f0*/  LDS.128 R8, [R23+-0x10] ;  /* 0xfffff00017087984 */ /* 0x000e220000000c00 */
[----:B---3--:R-:W-:-:S03]  /*0500*/  IMAD R14, R26, R15, R14 ;  /* 0x0000000f1a0e7224 */ /* 0x008fc600078e020e */
[----:B------:R-:W1:Y:S04]  /*0510*/  LDS R15, [R25+-0x8] ;  /* 0xfffff800190f7984 */ /* 0x000e680000000800 */
[----:B------:R-:W2:Y:S04]  /*0520*/  LDS R26, [R25+-0x4] ;  /* 0xfffffc00191a7984 */ /* 0x000ea80000000800 */
[----:B------:R-:W-:Y:S01]  /*0530*/  LDS R27, [R25+0x1c] ;  /* 0x00001c00191b7984 */ /* 0x000fe20000000800 */
[----:B0-----:R-:W-:-:S04]  /*0540*/  IMAD R8, R8, R13, R14 ;  /* 0x0000000d08087224 */ /* 0x001fc800078e020e */
[----:B------:R-:W-:Y:S02]  /*0550*/  IMAD R13, R12, R9, R8 ;  /* 0x000000090c0d7224 */ /* 0x000fe400078e0208 */
[----:B------:R-:W-:Y:S02]  /*0560*/  LDS R9, [R25] ;  /* 0x0000000019097984 */ /* 0x000fe40000000800 */
[----:B-1----:R-:W-:Y:S02]  /*0570*/  IMAD R10, R15, R10, R13 ;  /* 0x0000000a0f0a7224 */ /* 0x002fe400078e020d */
[----:B------:R-:W0:Y:S02]  /*0580*/  LDS.128 R12, [R23] ;  /* 0x00000000170c7984 */ /* 0x000e240000000c00 */
[----:B--2---:R-:W-:Y:S02]  /*0590*/  IMAD R10, R26, R11, R10 ;  /* 0x0000000b1a0a7224 */ /* 0x004fe400078e020a */
[----:B------:R-:W1:Y:S04]  /*05a0*/  LDS R8, [R25+0x4] ;  /* 0x0000040019087984 */ /* 0x000e680000000800 */
[----:B------:R-:W2:Y:S04]  /*05b0*/  LDS R11, [R25+0x8] ;  /* 0x00000800190b7984 */ /* 0x000ea80000000800 */
[----:B------:R-:W3:Y:S01]  /*05c0*/  LDS R26, [R25+0xc] ;  /* 0x00000c00191a7984 */ /* 0x000ee20000000800 */
[----:B0-----:R-:W-:-:S03]  /*05d0*/  IMAD R10, R12, R9, R10 ;  /* 0x000000090c0a7224 */ /* 0x001fc600078e020a */
[----:B------:R-:W-:Y:S01]  /*05e0*/  LDS R12, [R25+0x14] ;  /* 0x00001400190c7984 */ /* 0x000fe20000000800 */
[----:B-1----:R-:W-:-:S03]  /*05f0*/  IMAD R9, R8, R13, R10 ;  /* 0x0000000d08097224 */ /* 0x002fc600078e020a */
[----:B------:R-:W-:Y:S01]  /*0600*/  LDS R13, [R25+0x10] ;  /* 0x00001000190d7984 */ /* 0x000fe20000000800 */
[----:B--2---:R-:W-:-:S03]  /*0610*/  IMAD R14, R11, R14, R9 ;  /* 0x0000000e0b0e7224 */ /* 0x004fc600078e0209 */
[----:B------:R0:W1:Y:S01]  /*0620*/  LDS.128 R8, [R23+0x10] ;  /* 0x0000100017087984 */ /* 0x0000620000000c00 */
[----:B---3--:R-:W-:-:S03]  /*0630*/  IMAD R14, R26, R15, R14 ;  /* 0x0000000f1a0e7224 */ /* 0x008fc600078e020e */
[----:B------:R2:W3:Y:S01]  /*0640*/  LDS R15, [R25+0x18] ;  /* 0x00001800190f7984 */ /* 0x0004e20000000800 */
[----:B0-----:R-:W-:Y:S01]  /*0650*/  VIADD R23, R23, 0x40 ;  /* 0x0000004017177836 */ /* 0x001fe20000000000 */
[----:B--2---:R-:W-:Y:S01]  /*0660*/  IADD3 R25, PT, PT, R25, 0x40, RZ ;  /* 0x0000004019197810 */ /* 0x004fe20007ffe0ff */
[----:B-1----:R-:W-:-:S04]  /*0670*/  IMAD R8, R8, R13, R14 ;  /* 0x0000000d08087224 */ /* 0x002fc800078e020e */
[----:B------:R-:W-:-:S04]  /*0680*/  IMAD R9, R12, R9, R8 ;  /* 0x000000090c097224 */ /* 0x000fc800078e0208 */
[----:B---3--:R-:W-:-:S04]  /*0690*/  IMAD R10, R15, R10, R9 ;  /* 0x0000000a0f0a7224 */ /* 0x008fc800078e0209 */
[----:B------:R-:W-:Y:S01]  /*06a0*/  IMAD R27, R27, R11, R10 ;  /* 0x0000000b1b1b7224 */ /* 0x000fe200078e020a */
[----:B------:R-:W-:Y:S06]  /*06b0*/  @P1 BRA `(.L_x_2) ;  /* 0xfffffffc005c1947 */ /* 0x000fec000383ffff */
.L_x_1:
[----:B------:R-:W-:-:S13]  /*06c0*/  ISETP.NE.AND P1, PT, R6, RZ, PT ;  /* 0x000000ff0600720c */ /* 0x000fda0003f25270 */
[----:B------:R-:W-:Y:S05]  /*06d0*/  @!P1 BRA `(.L_x_3) ;  /* 0x0000000000dc9947 */ /* 0x000fea0003800000 */
[----:B------:R-:W-:Y:S02]  /*06e0*/  IADD3 R8, PT, PT, R6, -0x1, RZ ;  /* 0xffffffff06087810 */ /* 0x000fe40007ffe0ff */
[----:B------:R-:W-:Y:S02]  /*06f0*/  ISETP.NE.AND P2, PT, R2, RZ, PT ;  /* 0x000000ff0200720c */ /* 0x000fe40003f45270 */
[----:B------:R-:W-:-:S13]  /*0700*/  ISETP.GE.U32.AND P1, PT, R8, 0x7, PT ;  /* 0x000000070800780c */ /* 0x000fda0003f26070 */
[----:B------:R-:W-:Y:S05]  /*0710*/  @!P1 BRA `(.L_x_4) ;  /* 0x0000000000549947 */ /* 0x000fea0003800000 */
[C---:B------:R-:W-:Y:S02]  /*0720*/  LEA R23, R22.reuse, R7, 0x2 ;  /* 0x0000000716177211 */ /* 0x040fe400078e10ff */
[C---:B------:R-:W-:Y:S02]  /*0730*/  LEA R24, R22.reuse, R17, 0x2 ;  /* 0x0000001116187211 */ /* 0x040fe400078e10ff */
[----:B------:R-:W-:Y:S01]  /*0740*/  IADD3 R22, PT, PT, R22, 0x8, RZ ;  /* 0x0000000816167810 */ /* 0x000fe20007ffe0ff */
[----:B0-----:R-:W-:Y:S04]  /*0750*/  LDS R12, [R23] ;  /* 0x00000000170c7984 */ /* 0x001fe80000000800 */
[----:B------:R-:W0:Y:S04]  /*0760*/  LDS.128 R8, [R24] ;  /* 0x0000000018087984 */ /* 0x000e280000000c00 */
[----:B------:R-:W1:Y:S04]  /*0770*/  LDS R13, [R23+0x4] ;  /* 0x00000400170d7984 */ /* 0x000e680000000800 */
[----:B------:R-:W2:Y:S01]  /*0780*/  LDS R25, [R23+0x8] ;  /* 0x0000080017197984 */ /* 0x000ea20000000800 */
[----:B0-----:R-:W-:-:S03]  /*0790*/  IMAD R12, R8, R12, R27 ;  /* 0x0000000c080c7224 */ /* 0x001fc600078e021b */
[----:B------:R-:W0:Y:S01]  /*07a0*/  LDS R8, [R23+0xc] ;  /* 0x00000c0017087984 */ /* 0x000e220000000800 */
[----:B-1----:R-:W-:-:S03]  /*07b0*/  IMAD R26, R13, R9, R12 ;  /* 0x000000090d1a7224 */ /* 0x002fc600078e020c */
[----:B------:R-:W-:Y:S01]  /*07c0*/  LDS R9, [R23+0x10] ;  /* 0x0000100017097984 */ /* 0x000fe20000000800 */
[----:B--2---:R-:W-:-:S03]  /*07d0*/  IMAD R10, R25, R10, R26 ;  /* 0x0000000a190a7224 */ /* 0x004fc600078e021a */
[----:B------:R-:W1:Y:S04]  /*07e0*/  LDS.128 R12, [R24+0x10] ;  /* 0x00001000180c7984 */ /* 0x000e680000000c00 */
[----:B------:R-:W2:Y:S04]  /*07f0*/  LDS R25, [R23+0x14] ;  /* 0x0000140017197984 */ /* 0x000ea80000000800 */
[----:B------:R-:W3:Y:S04]  /*0800*/  LDS R26, [R23+0x18] ;  /* 0x00001800171a7984 */ /* 0x000ee80000000800 */
[----:B------:R-:W4:Y:S01]  /*0810*/  LDS R27, [R23+0x1c] ;  /* 0x00001c00171b7984 */ /* 0x000f220000000800 */
[----:B0-----:R-:W-:-:S04]  /*0820*/  IMAD R8, R8, R11, R10 ;  /* 0x0000000b08087224 */ /* 0x001fc800078e020a */
[----:B-1----:R-:W-:-:S04]  /*0830*/  IMAD R8, R12, R9, R8 ;  /* 0x000000090c087224 */ /* 0x002fc800078e0208 */
[----:B--2---:R-:W-:-:S04]  /*0840*/  IMAD R13, R25, R13, R8 ;  /* 0x0000000d190d7224 */ /* 0x004fc800078e0208 */
[----:B---3--:R-:W-:-:S04]  /*0850*/  IMAD R14, R26, R14, R13 ;  /* 0x0000000e1a0e7224 */ /* 0x008fc800078e020d */
[----:B----4-:R-:W-:-:S07]  /*0860*/  IMAD R27, R27, R15, R14 ;  /* 0x0000000f1b1b7224 */ /* 0x010fce00078e020e */
.L_x_4:
[----:B------:R-:W-:Y:S05]  /*0870*/  @!P2 BRA `(.L_x_3) ;  /* 0x000000000074a947 */ /* 0x000fea0003800000 */
[----:B------:R-:W-:Y:S01]  /*0880*/  VIADD R8, R2, 0xffffffff ;  /* 0xffffffff02087836 */ /* 0x000fe20000000000 */
[----:B------:R-:W-:-:S04]  /*0890*/  ISETP.NE.AND P2, PT, R4, RZ, PT ;  /* 0x000000ff0400720c */ /* 0x000fc80003f45270 */
[----:B------:R-:W-:-:S13]  /*08a0*/  ISETP.GE.U32.AND P1, PT, R8, 0x3, PT ;  /* 0x000000030800780c */ /* 0x000fda0003f26070 */
[----:B------:R-:W-:Y:S05]  /*08b0*/  @!P1 BRA `(.L_x_5) ;  /* 0x0000000000309947 */ /* 0x000fea0003800000 */
[C---:B------:R-:W-:Y:S02]  /*08c0*/  LEA R8, R22.reuse, R17, 0x2 ;  /* 0x0000001116087211 */ /* 0x040fe400078e10ff */
[C---:B0-----:R-:W-:Y:S02]  /*08d0*/  LEA R12, R22.reuse, R7, 0x2 ;  /* 0x00000007160c7211 */ /* 0x041fe400078e10ff */
[----:B------:R-:W-:Y:S02]  /*08e0*/  IADD3 R22, PT, PT, R22, 0x4, RZ ;  /* 0x0000000416167810 */ /* 0x000fe40007ffe0ff */
[----:B------:R-:W-:Y:S04]  /*08f0*/  LDS.128 R8, [R8] ;  /* 0x0000000008087984 */ /* 0x000fe80000000c00 */
[----:B------:R-:W0:Y:S04]  /*0900*/  LDS R13, [R12] ;  /* 0x000000000c0d7984 */ /* 0x000e280000000800 */
[----:B------:R-:W1:Y:S04]  /*0910*/  LDS R15, [R12+0x4] ;  /* 0x000004000c0f7984 */ /* 0x000e680000000800 */
[----:B------:R-:W2:Y:S04]  /*0920*/  LDS R23, [R12+0x8] ;  /* 0x000008000c177984 */ /* 0x000ea80000000800 */
[----:B------:R-:W3:Y:S01]  /*0930*/  LDS R24, [R12+0xc] ;  /* 0x00000c000c187984 */ /* 0x000ee20000000800 */
[----:B0-----:R-:W-:-:S04]  /*0940*/  IMAD R14, R8, R13, R27 ;  /* 0x0000000d080e7224 */ /* 0x001fc800078e021b */
[----:B-1----:R-:W-:-:S04]  /*0950*/  IMAD R9, R15, R9, R14 ;  /* 0x000000090f097224 */ /* 0x002fc800078e020e */
[----:B--2---:R-:W-:-:S04]  /*0960*/  IMAD R10, R23, R10, R9 ;  /* 0x0000000a170a7224 */ /* 0x004fc800078e0209 */
[----:B---3--:R-:W-:-:S07]  /*0970*/  IMAD R27, R24, R11, R10 ;  /* 0x0000000b181b7224 */ /* 0x008fce00078e020a */
.L_x_5:
[----:B------:R-:W-:Y:S05]  /*0980*/  @!P2 BRA `(.L_x_3) ;  /* 0x000000000030a947 */ /* 0x000fea0003800000 */
[C---:B------:R-:W-:Y:S02]  /*0990*/  LEA R8, R22.reuse, R17, 0x2 ;  /* 0x0000001116087211 */ /* 0x040fe400078e10ff */
[----:B------:R-:W-:Y:S02]  /*09a0*/  LEA R22, R22, R7, 0x2 ;  /* 0x0000000716167211 */ /* 0x000fe400078e10ff */
[----:B------:R-:W-:Y:S02]  /*09b0*/  ISETP.NE.AND P1, PT, R4, 0x1, PT ;  /* 0x000000010400780c */ /* 0x000fe40003f25270 */
[----:B------:R-:W-:Y:S04]  /*09c0*/  LDS.128 R8, [R8] ;  /* 0x0000000008087984 */ /* 0x000fe80000000c00 */
[----:B0-----:R-:W0:Y:S02]  /*09d0*/  LDS R12, [R22] ;  /* 0x00000000160c7984 */ /* 0x001e240000000800 */
[----:B0-----:R-:W-:-:S05]  /*09e0*/  IMAD R27, R8, R12, R27 ;  /* 0x0000000c081b7224 */ /* 0x001fca00078e021b */
[----:B------:R-:W-:Y:S05]  /*09f0*/  @!P1 BRA `(.L_x_3) ;  /* 0x0000000000149947 */ /* 0x000fea0003800000 */
[----:B------:R-:W-:Y:S01]  /*0a00*/  ISETP.NE.AND P1, PT, R4, 0x2, PT ;  /* 0x000000020400780c */ /* 0x000fe20003f25270 */
[----:B------:R-:W0:-:S12]  /*0a10*/  LDS R8, [R22+0x4] ;  /* 0x0000040016087984 */ /* 0x000e180000000800 */
[----:B------:R-:W1:Y:S01]  /*0a20*/  @P1 LDS R11, [R22+0x8] ;  /* 0x00000800160b1984 */ /* 0x000e620000000800 */
[----:B0-----:R-:W-:-:S04]  /*0a30*/  IMAD R27, R8, R9, R27 ;  /* 0x00000009081b7224 */ /* 0x001fc800078e021b */
[----:B-1----:R-:W-:-:S07]  /*0a40*/  @P1 IMAD R27, R11, R10, R27 ;  /* 0x0000000a0b1b1224 */ /* 0x002fce00078e021b */
.L_x_3:
[----:B------:R-:W-:Y:S06]  /*0a50*/  BAR.SYNC.DEFER_BLOCKING 0x0 ;  /* 0x0000000000007b1d */ /* 0x000fec0000010000 */
[----:B------:R-:W-:Y:S05]  /*0a60*/  @P0 BRA `(.L_x_6) ;  /* 0xfffffff400e40947 */ /* 0x000fea000383ffff */
.L_x_0:
[----:B------:R-:W1:Y:S01]  /*0a70*/  LDCU UR4, c[0x0][0x398] ;  /* 0x00007300ff0477ac */ /* 0x000e620008000800 */
[----:B------:R-:W2:Y:S01]  /*0a80*/  LDCU UR5, c[0x0][0x390] ;  /* 0x00007200ff0577ac */ /* 0x000ea20008000800 */
[----:B-1----:R-:W-:-:S04]  /*0a90*/  ISETP.GE.U32.AND P0, PT, R21, UR4, PT ;  /* 0x0000000415007c0c */ /* 0x002fc8000bf06070 */
[----:B--2---:R-:W-:-:S13]  /*0aa0*/  ISETP.GE.U32.OR P0, PT, R20, UR5, P0 ;  /* 0x0000000514007c0c */ /* 0x004fda0008706470 */
[----:B------:R-:W-:Y:S05]  /*0ab0*/  @P0 EXIT ;  /* 0x000000000000094d */ /* 0x000fea0003800000 */
[----:B------:R-:W1:Y:S01]  /*0ac0*/  LDC.64 R2, c[0x0][0x3a0] ;  /* 0x0000e800ff027b82 */ /* 0x000e620000000a00 */
[----:B------:R-:W-:-:S04]  /*0ad0*/  IMAD R21, R20, UR4, R21 ;  /* 0x0000000414157c24 */ /* 0x000fc8000f8e0215 */
[----:B-1----:R-:W-:-:S05]  /*0ae0*/  IMAD.WIDE.U32 R2, R21, 0x4, R2 ;  /* 0x0000000415027825 */ /* 0x002fca00078e0002 */
[----:B------:R-:W-:Y:S01]  /*0af0*/  STG.E desc[UR6][R2.64], R27 ;  /* 0x0000001b02007986 */ /* 0x000fe2000c101906 */
[----:B------:R-:W-:Y:S05]  /*0b00*/  EXIT ;  /* 0x000000000000794d */ /* 0x000fea0003800000 */
.L_x_7:
[----:B------:R-:W-:-:S00]  /*0b10*/  BRA `(.L_x_7) ;  /* 0xfffffffc00fc7947 */ /* 0x000fc0000383ffff */
[----:B------:R-:W-:-:S00]  /*0b20*/  NOP ;  /* 0x0000000000007918 */ /* 0x000fc00000000000 */
        /* <DEDUP_REMOVED lines=13> */
.L_x_20:


//--------------------- .text._Z22compute_stage_2_kernelPiS_iiiS_ --------------------------
	.section	.text._Z22compute_stage_2_kernelPiS_iiiS_,"ax",@progbits
	.align	128
        .global         _Z22compute_stage_2_kernelPiS_iiiS_
        .type           _Z22compute_stage_2_kernelPiS_iiiS_,@function
        .size           _Z22compute_stage_2_kernelPiS_iiiS_,(.L_x_21 - _Z22compute_stage_2_kernelPiS_iiiS_)
        .other          _Z22compute_stage_2_kernelPiS_iiiS_,@"STO_CUDA_ENTRY STV_DEFAULT"
_Z22compute_stage_2_kernelPiS_iiiS_:
.text._Z22compute_stage_2_kernelPiS_iiiS_:
        /* <DEDUP_REMOVED lines=16> */
[----:B------:R-:W0:Y:S01]  /*0100*/  S2UR UR6, SR_CgaCtaId ;  /* 0x00000000000679c3 */ /* 0x000e220000008800 */
[----:B------:R-:W-:Y:S01]  /*0110*/  UMOV UR4, 0x400 ;  /* 0x0000040000047882 */ /* 0x000fe20000000000 */
[C---:B------:R-:W-:Y:S01]  /*0120*/  LOP3.LUT R6, R3.reuse, 0xf, RZ, 0xc0, !PT ;  /* 0x0000000f03067812 */ /* 0x040fe200078ec0ff */
[----:B------:R-:W-:Y:S01]  /*0130*/  UIADD3 UR5, UPT, UPT, UR4, 0x1000, URZ ;  /* 0x0000100004057890 */ /* 0x000fe2000fffe0ff */
[C---:B------:R-:W-:Y:S02]  /*0140*/  LOP3.LUT R4, R3.reuse, 0x7, RZ, 0xc0, !PT ;  /* 0x0000000703047812 */ /* 0x040fe400078ec0ff */
[----:B------:R-:W-:Y:S02]  /*0150*/  LOP3.LUT R5, R3, 0x3, RZ, 0xc0, !PT ;  /* 0x0000000303057812 */ /* 0x000fe400078ec0ff */
[----:B------:R-:W-:Y:S01]  /*0160*/  MOV R25, RZ ;  /* 0x000000ff00197202 */ /* 0x000fe20000000f00 */
[----:B0-----:R-:W-:Y:S02]  /*0170*/  ULEA UR5, UR6, UR5, 0x18 ;  /* 0x0000000506057291 */ /* 0x001fe4000f8ec0ff */
[----:B------:R-:W-:-:S04]  /*0180*/  ULEA UR4, UR6, UR4, 0x18 ;  /* 0x0000000406047291 */ /* 0x000fc8000f8ec0ff */
[----:B------:R-:W-:Y:S02]  /*0190*/  LEA R7, R0, UR5, 0x2 ;  /* 0x0000000500077c11 */ /* 0x000fe4000f8e10ff */
[----:B------:R-:W-:Y:S01]  /*01a0*/  LEA R17, R2, UR4, 0x7 ;  /* 0x0000000402117c11 */ /* 0x000fe2000f8e38ff */
[----:B------:R-:W-:-:S06]  /*01b0*/  UMOV UR4, URZ ;  /* 0x000000ff00047c82 */ /* 0x000fcc0008000000 */
.L_x_14:
[----:B0-----:R-:W0:Y:S01]  /*01c0*/  LDCU.64 UR6, c[0x0][0x390] ;  /* 0x00007200ff0677ac */ /* 0x001e220008000a00 */
[C---:B------:R-:W-:Y:S02]  /*01d0*/  IMAD R13, R3.reuse, UR4, R0 ;  /* 0x00000004030d7c24 */ /* 0x040fe4000f8e0200 */
[----:B------:R-:W-:Y:S01]  /*01e0*/  IMAD R12, R3, UR4, R2 ;  /* 0x00000004030c7c24 */ /* 0x000fe2000f8e0202 */
[----:B------:R-:W1:Y:S02]  /*01f0*/  LDCU UR8, c[0x0][0x398] ;  /* 0x00007300ff0877ac */ /* 0x000e640008000800 */
[----:B0-----:R-:W-:Y:S02]  /*0200*/  ISETP.GE.AND P0, PT, R13, UR7, PT ;  /* 0x000000070d007c0c */ /* 0x001fe4000bf06270 */
[----:B------:R-:W-:Y:S02]  /*0210*/  ISETP.GE.AND P1, PT, R12, UR7, PT ;  /* 0x000000070c007c0c */ /* 0x000fe4000bf26270 */
[----:B------:R-:W-:-:S02]  /*0220*/  ISETP.GE.U32.OR P0, PT, R18, UR6, P0 ;  /* 0x0000000612007c0c */ /* 0x000fc40008706470 */
[----:B-1----:R-:W-:-:S11]  /*0230*/  ISETP.GE.U32.OR P1, PT, R19, UR8, P1 ;  /* 0x0000000813007c0c */ /* 0x002fd60008f26470 */
[----:B------:R-:W0:Y:S01]  /*0240*/  @!P0 LDC.64 R10, c[0x0][0x380] ;  /* 0x0000e000ff0a8b82 */ /* 0x000e220000000a00 */
[----:B------:R-:W-:Y:S02]  /*0250*/  @!P0 IMAD R13, R18, UR7, R13 ;  /* 0x00000007120d8c24 */ /* 0x000fe4000f8e020d */
[----:B------:R-:W-:Y:S01]  /*0260*/  @!P1 IMAD R15, R12, UR8, R19 ;  /* 0x000000080c0f9c24 */ /* 0x000fe2000f8e0213 */
[----:B------:R-:W-:-:S04]  /*0270*/  MOV R12, RZ ;  /* 0x000000ff000c7202 */ /* 0x000fc80000000f00 */
[----:B------:R-:W1:Y:S01]  /*0280*/  @!P1 LDC.64 R8, c[0x0][0x388] ;  /* 0x0000e200ff089b82 */ /* 0x000e620000000a00 */
[----:B0-----:R-:W-:-:S06]  /*0290*/  @!P0 IMAD.WIDE.U32 R10, R13, 0x4, R10 ;  /* 0x000000040d0a8825 */ /* 0x001fcc00078e000a */
[----:B------:R-:W2:Y:S01]  /*02a0*/  @!P0 LDG.E R10, desc[UR10][R10.64] ;  /* 0x0000000a0a0a8981 */ /* 0x000ea2000c1e1900 */
[----:B-1----:R-:W-:-:S05]  /*02b0*/  @!P1 IMAD.WIDE.U32 R8, R15, 0x4, R8 ;  /* 0x000000040f089825 */ /* 0x002fca00078e0008 */
[----:B------:R-:W3:Y:S01]  /*02c0*/  @!P1 LDG.E R12, desc[UR10][R8.64] ;  /* 0x0000000a080c9981 */ /* 0x000ee2000c1e1900 */
[----:B------:R-:W-:Y:S02]  /*02d0*/  ISETP.GE.U32.AND P1, PT, R3, 0x10, PT ;  /* 0x000000100300780c */ /* 0x000fe40003f26070 */
[----:B------:R-:W-:Y:S01]  /*02e0*/  LEA R15, R2, UR5, 0x7 ;  /* 0x00000005020f7c11 */ /* 0x000fe2000f8e38ff */
[----:B------:R-:W-:Y:S01]  /*02f0*/  UIADD3 UR4, UPT, UPT, UR4, 0x1, URZ ;  /* 0x0000000104047890 */ /* 0x000fe2000fffe0ff */
[----:B------:R-:W-:-:S03]  /*0300*/  @!P0 LEA R13, R0, R17, 0x2 ;  /* 0x00000011000d8211 */ /* 0x000fc600078e10ff */
[----:B------:R-:W-:Y:S02]  /*0310*/  IMAD R15, R0, 0x4, R15 ;  /* 0x00000004000f7824 */ /* 0x000fe400078e020f */
[----:B------:R-:W-:Y:S01]  /*0320*/  HFMA2 R20, -RZ, RZ, 0, 0 ;  /* 0x00000000ff147431 */ /* 0x000fe200000001ff */
[----:B--2---:R0:W-:Y:S01]  /*0330*/  @!P0 STS [R13], R10 ;  /* 0x0000000a0d008388 */ /* 0x0041e20000000800 */
[----:B------:R-:W-:-:S03]  /*0340*/  ISETP.NE.AND P0, PT, R16, UR4, PT ;  /* 0x0000000410007c0c */ /* 0x000fc6000bf05270 */
[----:B---3--:R0:W-:Y:S01]  /*0350*/  STS [R15], R12 ;  /* 0x0000000c0f007388 */ /* 0x0081e20000000800 */
[----:B------:R-:W-:Y:S06]  /*0360*/  BAR.SYNC.DEFER_BLOCKING 0x0 ;  /* 0x0000000000007b1d */ /* 0x000fec0000010000 */
[----:B------:R-:W-:Y:S05]  /*0370*/  @!P1 BRA `(.L_x_9) ;  /* 0x0000000000d89947 */ /* 0x000fea0003800000 */
[----:B------:R-:W1:Y:S01]  /*0380*/  S2UR UR6, SR_CgaCtaId ;  /* 0x00000000000679c3 */ /* 0x000e620000008800 */
[----:B------:R-:W-:Y:S01]  /*0390*/  UMOV UR5, 0x400 ;  /* 0x0000040000057882 */ /* 0x000fe20000000000 */
[C---:B------:R-:W-:Y:S01]  /*03a0*/  LOP3.LUT R20, R3.reuse, 0xfffffff0, RZ, 0xc0, !PT ;  /* 0xfffffff003147812 */ /* 0x040fe200078ec0ff */
[----:B------:R-:W-:Y:S01]  /*03b0*/  UIADD3 UR8, UPT, UPT, UR5, 0x1000, URZ ;  /* 0x0000100005087890 */ /* 0x000fe2000fffe0ff */
[----:B------:R-:W-:Y:S02]  /*03c0*/  LOP3.LUT R21, R3, 0x7f0, RZ, 0xc0, !PT ;  /* 0x000007f003157812 */ /* 0x000fe400078ec0ff */
[----:B------:R-:W-:Y:S01]  /*03d0*/  IADD3 R20, PT, PT, -R20, RZ, RZ ;  /* 0x000000ff14147210 */ /* 0x000fe20007ffe1ff */
[----:B-1----:R-:W-:Y:S02]  /*03e0*/  ULEA UR7, UR6, UR5, 0x18 ;  /* 0x0000000506077291 */ /* 0x002fe4000f8ec0ff */
[----:B------:R-:W-:-:S04]  /*03f0*/  ULEA UR5, UR6, UR8, 0x18 ;  /* 0x0000000806057291 */ /* 0x000fc8000f8ec0ff */
[----:B------:R-:W-:Y:S02]  /*0400*/  LEA R17, R2, UR7, 0x7 ;  /* 0x0000000702117c11 */ /* 0x000fe4000f8e38ff */
[----:B------:R-:W-:Y:S02]  /*0410*/  LEA R7, R0, UR5, 0x2 ;  /* 0x0000000500077c11 */ /* 0x000fe4000f8e10ff */
[----:B------:R-:W-:-:S03]  /*0420*/  IADD3 R23, PT, PT, R17, 0x20, RZ ;  /* 0x0000002011177810 */ /* 0x000fc60007ffe0ff */
[----:B------:R-:W-:-:S07]  /*0430*/  VIADD R22, R7, 0x400 ;  /* 0x0000040007167836 */ /* 0x000fce0000000000 */
.L_x_10:
[----:B------:R-:W-:Y:S01]  /*0440*/  LDS R8, [R22+-0x400] ;  /* 0xfffc000016087984 */ /* 0x000fe20000000800 */
[----:B------:R-:W-:-:S03]  /*0450*/  IADD3 R20, PT, PT, R20, 0x10, RZ ;  /* 0x0000001014147810 */ /* 0x000fc60007ffe0ff */
[----:B0-----:R-:W0:Y:S01]  /*0460*/  LDS.128 R12, [R23+-0x20] ;  /* 0xffffe000170c7984 */ /* 0x001e220000000c00 */
[----:B------:R-:W-:-:S03]  /*0470*/  ISETP.NE.AND P1, PT, R20, RZ, PT ;  /* 0x000000ff1400720c */ /* 0x000fc60003f25270 */
[----:B------:R-:W1:Y:S04]  /*0480*/  LDS R9, [R22+-0x380] ;  /* 0xfffc800016097984 */ /* 0x000e680000000800 */
[----:B------:R-:W2:Y:S04]  /*0490*/  LDS R27, [R22+-0x300] ;  /* 0xfffd0000161b7984 */ /* 0x000ea80000000800 */
[----:B------:R-:W-:Y:S04]  /*04a0*/  LDS R26, [R22+-0x200] ;  /* 0xfffe0000161a7984 */ /* 0x000fe80000000800 */
[----:B------:R-:W-:Y:S01]  /*04b0*/  LDS R24, [R22+-0x180] ;  /* 0xfffe800016187984 */ /* 0x000fe20000000800 */
[----:B0-----:R-:W-:-:S03]  /*04c0*/  IMAD R8, R12, R8, R25 ;  /* 0x000000080c087224 */ /* 0x001fc600078e0219 */
[----:B------:R-:W0:Y:S01]  /*04d0*/  LDS R12, [R22+-0x280] ;  /* 0xfffd8000160c7984 */ /* 0x000e220000000800 */
[----:B-1----:R-:W-:-:S03]  /*04e0*/  IMAD R13, R9, R13, R8 ;  /* 0x0000000d090d7224 */ /* 0x002fc600078e0208 */
[----:B------:R-:W1:Y:S01]  /*04f0*/  LDS.128 R8, [R23+-0x10] ;  /* 0xfffff00017087984 */ /* 0x000e620000000c00 */
[----:B--2---:R-:W-:-:S03]  /*0500*/  IMAD R13, R27, R14, R13 ;  /* 0x0000000e1b0d7224 */ /* 0x004fc600078e020d */
[----:B------:R-:W2:Y:S01]  /*0510*/  LDS R25, [R22+-0x100] ;  /* 0xffff000016197984 */ /* 0x000ea20000000800 */
[----:B0-----:R-:W-:-:S04]  /*0520*/  IMAD R13, R12, R15, R13 ;  /* 0x0000000f0c0d7224 */ /* 0x001fc800078e020d */
[----:B-1----:R-:W-:Y:S02]  /*0530*/  IMAD R13, R8, R26, R13 ;  /* 0x0000001a080d7224 */ /* 0x002fe400078e020d */
[----:B------:R-:W0:Y:S02]  /*0540*/  LDS R8, [R22+-0x80] ;  /* 0xffff800016087984 */ /* 0x000e240000000800 */
[----:B------:R-:W-:Y:S02]  /*0550*/  IMAD R9, R24, R9, R13 ;  /* 0x0000000918097224 */ /* 0x000fe400078e020d */
[----:B------:R-:W-:Y:S02]  /*0560*/  LDS R26, [R22] ;  /* 0x00000000161a7984 */ /* 0x000fe40000000800 */
[----:B--2---:R-:W-:Y:S02]  /*0570*/  IMAD R9, R25, R10, R9 ;  /* 0x0000000a19097224 */ /* 0x004fe400078e0209 */
[----:B------:R-:W1:Y:S04]  /*0580*/  LDS.128 R12, [R23] ;  /* 0x00000000170c7984 */ /* 0x000e680000000c00 */
[----:B------:R-:W2:Y:S04]  /*0590*/  LDS R24, [R22+0x80] ;  /* 0x0000800016187984 */ /* 0x000ea80000000800 */
[----:B------:R-:W3:Y:S01]  /*05a0*/  LDS R25, [R22+0x100] ;  /* 0x0001000016197984 */ /* 0x000ee20000000800 */
[----:B0-----:R-:W-:-:S04]  /*05b0*/  IMAD R9, R8, R11, R9 ;  /* 0x0000000b08097224 */ /* 0x001fc800078e0209 */
[----:B-1----:R-:W-:Y:S02]  /*05c0*/  IMAD R9, R12, R26, R9 ;  /* 0x0000001a0c097224 */ /* 0x002fe400078e0209 */
[----:B------:R-:W0:Y:S02]  /*05d0*/  LDS R12, [R22+0x180] ;  /* 0x00018000160c7984 */ /* 0x000e240000000800 */
[----:B--2---:R-:W-:Y:S02]  /*05e0*/  IMAD R24, R24, R13, R9 ;  /* 0x0000000d18187224 */ /* 0x004fe400078e0209 */
[----:B------:R-:W-:Y:S02]  /*05f0*/  LDS R13, [R22+0x200] ;  /* 0x00020000160d7984 */ /* 0x000fe40000000800 */
[----:B---3--:R-:W-:Y:S02]  /*0600*/  IMAD R24, R25, R14, R24 ;  /* 0x0000000e19187224 */ /* 0x008fe400078e0218 */
[----:B------:R1:W2:Y:S04]  /*0610*/  LDS.128 R8, [R23+0x10] ;  /* 0x0000100017087984 */ /* 0x0002a80000000c00 */
[----:B------:R-:W3:Y:S04]  /*0620*/  LDS R25, [R22+0x280] ;  /* 0x0002800016197984 */ /* 0x000ee80000000800 */
[----:B------:R-:W4:Y:S01]  /*0630*/  LDS R26, [R22+0x300] ;  /* 0x00030000161a7984 */ /* 0x000f220000000800 */
[----:B-1----:R-:W-:-:S03]  /*0640*/  IADD3 R23, PT, PT, R23, 0x40, RZ ;  /* 0x0000004017177810 */ /* 0x002fc60007ffe0ff */
[----:B------:R1:W5:Y:S02]  /*0650*/  LDS R14, [R22+0x380] ;  /* 0x00038000160e7984 */ /* 0x0003640000000800 */
[----:B-1----:R-:W-:Y:S01]  /*0660*/  IADD3 R22, PT, PT, R22, 0x800, RZ ;  /* 0x0000080016167810 */ /* 0x002fe20007ffe0ff */
[----:B0-----:R-:W-:-:S04]  /*0670*/  IMAD R12, R12, R15, R24 ;  /* 0x0000000f0c0c7224 */ /* 0x001fc800078e0218 */
[----:B--2---:R-:W-:-:S04]  /*0680*/  IMAD R8, R8, R13, R12 ;  /* 0x0000000d08087224 */ /* 0x004fc800078e020c */
[----:B---3--:R-:W-:-:S04]  /*0690*/  IMAD R9, R25, R9, R8 ;  /* 0x0000000919097224 */ /* 0x008fc800078e0208 */
[----:B----4-:R-:W-:-:S04]  /*06a0*/  IMAD R9, R26, R10, R9 ;  /* 0x0000000a1a097224 */ /* 0x010fc800078e0209 */
[----:B-----5:R-:W-:Y:S01]  /*06b0*/  IMAD R25, R14, R11, R9 ;  /* 0x0000000b0e197224 */ /* 0x020fe200078e0209 */
[----:B------:R-:W-:Y:S06]  /*06c0*/  @P1 BRA `(.L_x_10) ;  /* 0xfffffffc005c1947 */ /* 0x000fec000383ffff */
[----:B------:R-:W-:-:S07]  /*06d0*/  MOV R20, R21 ;  /* 0x0000001500147202 */ /* 0x000fce0000000f00 */
.L_x_9:
[----:B------:R-:W-:-:S13]  /*06e0*/  ISETP.NE.AND P1, PT, R6, RZ, PT ;  /* 0x000000ff0600720c */ /* 0x000fda0003f25270 */
[----:B------:R-:W-:Y:S05]  /*06f0*/  @!P1 BRA `(.L_x_11) ;  /* 0x0000000000dc9947 */ /* 0x000fea0003800000 */
[----:B------:R-:W-:Y:S01]  /*0700*/  VIADD R8, R6, 0xffffffff ;  /* 0xffffffff06087836 */ /* 0x000fe20000000000 */
[----:B------:R-:W-:-:S04]  /*0710*/  ISETP.NE.AND P2, PT, R4, RZ, PT ;  /* 0x000000ff0400720c */ /* 0x000fc80003f45270 */
        /* <DEDUP_REMOVED lines=8> */
[----:B------:R-:W2:Y:S04]  /*07a0*/  LDS R21, [R23+0x100] ;  /* 0x0001000017157984 */ /* 0x000ea80000000800 */
[----:B------:R-:W3:Y:S04]  /*07b0*/  LDS R22, [R23+0x180] ;  /* 0x0001800017167984 */ /* 0x000ee80000000800 */
[----:B------:R-:W-:Y:S01]  /*07c0*/  LDS R27, [R23+0x280] ;  /* 0x00028000171b7984 */ /* 0x000fe20000000800 */
[----:B0-----:R-:W-:-:S03]  /*07d0*/  IMAD R8, R8, R12, R25 ;  /* 0x0000000c08087224 */ /* 0x001fc600078e0219 */
[----:B------:R-:W-:Y:S01]  /*07e0*/  LDS R25, [R23+0x200] ;  /* 0x0002000017197984 */ /* 0x000fe20000000800 */
[----:B-1----:R-:W-:-:S03]  /*07f0*/  IMAD R26, R26, R9, R8 ;  /* 0x000000091a1a7224 */ /* 0x002fc600078e0208 */
[----:B------:R-:W0:Y:S01]  /*0800*/  LDS.128 R12, [R24+0x10] ;  /* 0x00001000180c7984 */ /* 0x000e220000000c00 */
[----:B--2---:R-:W-:-:S03]  /*0810*/  IMAD R10, R21, R10, R26 ;  /* 0x0000000a150a7224 */ /* 0x004fc600078e021a */
[----:B------:R-:W1:Y:S01]  /*0820*/  LDS R9, [R23+0x300] ;  /* 0x0003000017097984 */ /* 0x000e620000000800 */
[----:B---3--:R-:W-:-:S03]  /*0830*/  IMAD R10, R22, R11, R10 ;  /* 0x0000000b160a7224 */ /* 0x008fc600078e020a */
[----:B------:R-:W2:Y:S01]  /*0840*/  LDS R8, [R23+0x380] ;  /* 0x0003800017087984 */ /* 0x000ea20000000800 */
[----:B0-----:R-:W-:-:S04]  /*0850*/  IMAD R10, R12, R25, R10 ;  /* 0x000000190c0a7224 */ /* 0x001fc800078e020a */
[----:B------:R-:W-:-:S04]  /*0860*/  IMAD R10, R27, R13, R10 ;  /* 0x0000000d1b0a7224 */ /* 0x000fc800078e020a */
[----:B-1----:R-:W-:-:S04]  /*0870*/  IMAD R9, R9, R14, R10 ;  /* 0x0000000e09097224 */ /* 0x002fc800078e020a */
[----:B--2---:R-:W-:-:S07]  /*0880*/  IMAD R25, R8, R15, R9 ;  /* 0x0000000f08197224 */ /* 0x004fce00078e0209 */
.L_x_12:
[----:B------:R-:W-:Y:S05]  /*0890*/  @!P2 BRA `(.L_x_11) ;  /* 0x000000000074a947 */ /* 0x000fea0003800000 */
[----:B------:R-:W-:Y:S02]  /*08a0*/  IADD3 R8, PT, PT, R4, -0x1, RZ ;  /* 0xffffffff04087810 */ /* 0x000fe40007ffe0ff */
[----:B------:R-:W-:Y:S02]  /*08b0*/  ISETP.NE.AND P2, PT, R5, RZ, PT ;  /* 0x000000ff0500720c */ /* 0x000fe40003f45270 */
[----:B------:R-:W-:-:S13]  /*08c0*/  ISETP.GE.U32.AND P1, PT, R8, 0x3, PT ;  /* 0x000000030800780c */ /* 0x000fda0003f26070 */
[----:B------:R-:W-:Y:S05]  /*08d0*/  @!P1 BRA `(.L_x_13) ;  /* 0x0000000000309947 */ /* 0x000fea0003800000 */
[C---:B------:R-:W-:Y:S01]  /*08e0*/  LEA R8, R20.reuse, R17, 0x2 ;  /* 0x0000001114087211 */ /* 0x040fe200078e10ff */
[C---:B0-----:R-:W-:Y:S01]  /*08f0*/  IMAD R12, R20.reuse, 0x80, R7 ;  /* 0x00000080140c7824 */ /* 0x041fe200078e0207 */
[----:B------:R-:W-:-:S04]  /*0900*/  IADD3 R20, PT, PT, R20, 0x4, RZ ;  /* 0x0000000414147810 */ /* 0x000fc80007ffe0ff */
[----:B------:R-:W-:Y:S04]  /*0910*/  LDS R13, [R12] ;  /* 0x000000000c0d7984 */ /* 0x000fe80000000800 */
[----:B------:R-:W0:Y:S04]  /*0920*/  LDS.128 R8, [R8] ;  /* 0x0000000008087984 */ /* 0x000e280000000c00 */
[----:B------:R-:W1:Y:S04]  /*0930*/  LDS R15, [R12+0x80] ;  /* 0x000080000c0f7984 */ /* 0x000e680000000800 */
[----:B------:R-:W2:Y:S04]  /*0940*/  LDS R21, [R12+0x100] ;  /* 0x000100000c157984 */ /* 0x000ea80000000800 */
[----:B------:R-:W3:Y:S01]  /*0950*/  LDS R22, [R12+0x180] ;  /* 0x000180000c167984 */ /* 0x000ee20000000800 */
[----:B0-----:R-:W-:-:S04]  /*0960*/  IMAD R14, R8, R13, R25 ;  /* 0x0000000d080e7224 */ /* 0x001fc800078e0219 */
[----:B-1----:R-:W-:-:S04]  /*0970*/  IMAD R9, R15, R9, R14 ;  /* 0x000000090f097224 */ /* 0x002fc800078e020e */
[----:B--2---:R-:W-:-:S04]  /*0980*/  IMAD R10, R21, R10, R9 ;  /* 0x0000000a150a7224 */ /* 0x004fc800078e0209 */
[----:B---3--:R-:W-:-:S07]  /*0990*/  IMAD R25, R22, R11, R10 ;  /* 0x0000000b16197224 */ /* 0x008fce00078e020a */
.L_x_13:
[----:B------:R-:W-:Y:S05]  /*09a0*/  @!P2 BRA `(.L_x_11) ;  /* 0x000000000030a947 */ /* 0x000fea0003800000 */
[C---:B------:R-:W-:Y:S02]  /*09b0*/  LEA R8, R20.reuse, R17, 0x2 ;  /* 0x0000001114087211 */ /* 0x040fe400078e10ff */
[----:B------:R-:W-:Y:S02]  /*09c0*/  LEA R20, R20, R7, 0x7 ;  /* 0x0000000714147211 */ /* 0x000fe400078e38ff */
[----:B------:R-:W-:Y:S02]  /*09d0*/  ISETP.NE.AND P1, PT, R5, 0x1, PT ;  /* 0x000000010500780c */ /* 0x000fe40003f25270 */
[----:B0-----:R-:W-:Y:S04]  /*09e0*/  LDS.128 R8, [R8] ;  /* 0x0000000008087984 */ /* 0x001fe80000000c00 */
[----:B------:R-:W0:Y:S02]  /*09f0*/  LDS R12, [R20] ;  /* 0x00000000140c7984 */ /* 0x000e240000000800 */
[----:B0-----:R-:W-:-:S05]  /*0a00*/  IMAD R25, R8, R12, R25 ;  /* 0x0000000c08197224 */ /* 0x001fca00078e0219 */
[----:B------:R-:W-:Y:S05]  /*0a10*/  @!P1 BRA `(.L_x_11) ;  /* 0x0000000000149947 */ /* 0x000fea0003800000 */
[----:B------:R-:W-:Y:S01]  /*0a20*/  ISETP.NE.AND P1, PT, R5, 0x2, PT ;  /* 0x000000020500780c */ /* 0x000fe20003f25270 */
[----:B------:R-:W0:-:S12]  /*0a30*/  LDS R8, [R20+0x80] ;  /* 0x0000800014087984 */ /* 0x000e180000000800 */
[----:B------:R-:W1:Y:S01]  /*0a40*/  @P1 LDS R11, [R20+0x100] ;  /* 0x00010000140b1984 */ /* 0x000e620000000800 */
[----:B0-----:R-:W-:-:S04]  /*0a50*/  IMAD R25, R8, R9, R25 ;  /* 0x0000000908197224 */ /* 0x001fc800078e0219 */
[----:B-1----:R-:W-:-:S07]  /*0a60*/  @P1 IMAD R25, R11, R10, R25 ;  /* 0x0000000a0b191224 */ /* 0x002fce00078e0219 */
.L_x_11:
[----:B------:R-:W-:Y:S06]  /*0a70*/  BAR.SYNC.DEFER_BLOCKING 0x0 ;  /* 0x0000000000007b1d */ /* 0x000fec0000010000 */
[----:B------:R-:W-:Y:S05]  /*0a80*/  @P0 BRA `(.L_x_14) ;  /* 0xfffffff400cc0947 */ /* 0x000fea000383ffff */
.L_x_8:
        /* <DEDUP_REMOVED lines=10> */
.L_x_15:
        /* <DEDUP_REMOVED lines=13> */
.L_x_21:


//--------------------- .text._Z22compute_stage_1_kernelPiS_iiS_ --------------------------
	.section	.text._Z22compute_stage_1_kernelPiS_iiS_,"ax",@progbits
	.align	128
        .global         _Z22compute_stage_1_kernelPiS_iiS_
        .type           _Z22compute_stage_1_kernelPiS_iiS_,@function
        .size           _Z22compute_stage_1_kernelPiS_iiS_,(.L_x_22 - _Z22compute_stage_1_kernelPiS_iiS_)
        .other          _Z22compute_stage_1_kernelPiS_iiS_,@"STO_CUDA_ENTRY STV_DEFAULT"
_Z22compute_stage_1_kernelPiS_iiS_:
.text._Z22compute_stage_1_kernelPiS_iiS_:
[----:B------:R-:W-:Y:S01]  /*0000*/  LDC R1, c[0x0][0x37c] ;  /* 0x0000df00ff017b82 */ /* 0x000fe20000000800 */
[----:B------:R-:W0:Y:S07]  /*0010*/  S2R R9, SR_TID.X ;  /* 0x0000000000097919 */ /* 0x000e2e0000002100 */
[----:B------:R-:W0:Y:S01]  /*0020*/  S2UR UR9, SR_CTAID.X ;  /* 0x00000000000979c3 */ /* 0x000e220000002500 */
[----:B------:R-:W1:Y:S01]  /*0030*/  LDCU.64 UR12, c[0x0][0x390] ;  /* 0x00007200ff0c77ac */ /* 0x000e620008000a00 */
[----:B------:R-:W2:Y:S01]  /*0040*/  S2R R11, SR_TID.Y ;  /* 0x00000000000b7919 */ /* 0x000ea20000002200 */
[----:B------:R-:W3:Y:S05]  /*0050*/  LDCU.64 UR6, c[0x0][0x358] ;  /* 0x00006b00ff0677ac */ /* 0x000eea0008000a00 */
[----:B------:R-:W0:Y:S08]  /*0060*/  LDC R8, c[0x0][0x360] ;  /* 0x0000d800ff087b82 */ /* 0x000e300000000800 */
[----:B------:R-:W2:Y:S01]  /*0070*/  S2UR UR10, SR_CTAID.Y ;  /* 0x00000000000a79c3 */ /* 0x000ea20000002600 */
[----:B0-----:R-:W-:-:S05]  /*0080*/  IMAD R0, R8, UR9, R9 ;  /* 0x0000000908007c24 */ /* 0x001fca000f8e0209 */
[----:B-1----:R-:W-:Y:S01]  /*0090*/  ISETP.GE.U32.AND P0, PT, R0, UR13, PT ;  /* 0x0000000d00007c0c */ /* 0x002fe2000bf06070 */
[----:B--2---:R-:W-:-:S05]  /*00a0*/  IMAD R3, R8, UR10, R11 ;  /* 0x0000000a08037c24 */ /* 0x004fca000f8e020b */
[----:B------:R-:W-:-:S13]  /*00b0*/  ISETP.LT.U32.AND P0, PT, R3, UR12, !P0 ;  /* 0x0000000c03007c0c */ /* 0x000fda000c701070 */
[----:B------:R-:W0:Y:S01]  /*00c0*/  @P0 LDC.64 R4, c[0x0][0x380] ;  /* 0x0000e000ff040b82 */ /* 0x000e220000000a00 */
[----:B------:R-:W-:-:S04]  /*00d0*/  @P0 IMAD R7, R3, UR13, R0 ;  /* 0x0000000d03070c24 */ /* 0x000fc8000f8e0200 */
[----:B0-----:R-:W-:-:S06]  /*00e0*/  @P0 IMAD.WIDE.U32 R4, R7, 0x4, R4 ;  /* 0x0000000407040825 */ /* 0x001fcc00078e0004 */
[----:B---3--:R-:W2:Y:S01]  /*00f0*/  @P0 LDG.E R5, desc[UR6][R4.64] ;  /* 0x0000000604050981 */ /* 0x008ea2000c1e1900 */
[----:B------:R-:W0:Y:S01]  /*0100*/  S2UR UR8, SR_CgaCtaId ;  /* 0x00000000000879c3 */ /* 0x000e220000008800 */
[----:B------:R-:W-:Y:S01]  /*0110*/  UMOV UR5, 0x400 ;  /* 0x0000040000057882 */ /* 0x000fe20000000000 */
[----:B------:R-:W-:Y:S01]  /*0120*/  IMAD R7, R8, UR9, R11 ;  /* 0x0000000908077c24 */ /* 0x000fe2000f8e020b */
[----:B------:R-:W-:Y:S04]  /*0130*/  BSSY.RECONVERGENT B0, `(.L_x_16) ;  /* 0x000001b000007945 */ /* 0x000fe80003800200 */
[----:B------:R-:W-:Y:S01]  /*0140*/  ISETP.GE.U32.AND P1, PT, R7, UR13, PT ;  /* 0x0000000d07007c0c */ /* 0x000fe2000bf26070 */
[----:B0-----:R-:W-:-:S06]  /*0150*/  ULEA UR4, UR8, UR5, 0x18 ;  /* 0x0000000508047291 */ /* 0x001fcc000f8ec0ff */
[----:B------:R-:W-:-:S04]  /*0160*/  LEA R2, R11, UR4, 0x7 ;  /* 0x000000040b027c11 */ /* 0x000fc8000f8e38ff */
[----:B------:R-:W-:Y:S01]  /*0170*/  LEA R6, R9, R2, 0x2 ;  /* 0x0000000209067211 */ /* 0x000fe200078e10ff */
[----:B------:R-:W-:-:S05]  /*0180*/  IMAD R2, R8, UR10, R9 ;  /* 0x0000000a08027c24 */ /* 0x000fca000f8e0209 */
[----:B------:R-:W-:Y:S01]  /*0190*/  ISETP.GE.U32.OR P1, PT, R2, UR12, P1 ;  /* 0x0000000c02007c0c */ /* 0x000fe20008f26470 */
[----:B--2---:R0:W-:Y:S04]  /*01a0*/  @P0 STS [R6], R5 ;  /* 0x0000000506000388 */ /* 0x0041e80000000800 */
[----:B------:R0:W-:Y:S08]  /*01b0*/  @!P0 STS [R6], RZ ;  /* 0x000000ff06008388 */ /* 0x0001f00000000800 */
[----:B------:R-:W-:Y:S05]  /*01c0*/  @P1 BRA `(.L_x_17) ;  /* 0x00000000002c1947 */ /* 0x000fea0003800000 */
[----:B0-----:R-:W0:Y:S01]  /*01d0*/  LDC.64 R4, c[0x0][0x388] ;  /* 0x0000e200ff047b82 */ /* 0x001e220000000a00 */
[----:B------:R-:W-:-:S04]  /*01e0*/  IMAD R7, R7, UR12, R2 ;  /* 0x0000000c07077c24 */ /* 0x000fc8000f8e0202 */
[----:B0-----:R-:W-:-:S06]  /*01f0*/  IMAD.WIDE.U32 R4, R7, 0x4, R4 ;  /* 0x0000000407047825 */ /* 0x001fcc00078e0004 */
[----:B------:R-:W2:Y:S01]  /*0200*/  LDG.E R4, desc[UR6][R4.64] ;  /* 0x0000000604047981 */ /* 0x000ea2000c1e1900 */
[----:B------:R-:W-:-:S04]  /*0210*/  UIADD3 UR4, UPT, UPT, UR5, 0x1000, URZ ;  /* 0x0000100005047890 */ /* 0x000fc8000fffe0ff */
[----:B------:R-:W-:-:S06]  /*0220*/  ULEA UR4, UR8, UR4, 0x18 ;  /* 0x0000000408047291 */ /* 0x000fcc000f8ec0ff */
[----:B------:R-:W-:-:S05]  /*0230*/  MOV R2, UR4 ;  /* 0x0000000400027c02 */ /* 0x000fca0008000f00 */
[----:B------:R-:W-:-:S05]  /*0240*/  IMAD R7, R11, 0x84, R2 ;  /* 0x000000840b077824 */ /* 0x000fca00078e0202 */
[----:B------:R-:W-:-:S05]  /*0250*/  LEA R7, R9, R7, 0x2 ;  /* 0x0000000709077211 */ /* 0x000fca00078e10ff */
[----:B--2---:R2:W-:Y:S01]  /*0260*/  STS [R7], R4 ;  /* 0x0000000407007388 */ /* 0x0045e20000000800 */
[----:B------:R-:W-:Y:S05]  /*0270*/  BRA `(.L_x_18) ;  /* 0x0000000000187947 */ /* 0x000fea0003800000 */
.L_x_17:
[----:B------:R-:W-:-:S04]  /*0280*/  UIADD3 UR4, UPT, UPT, UR5, 0x1000, URZ ;  /* 0x0000100005047890 */ /* 0x000fc8000fffe0ff */
[----:B------:R-:W-:-:S06]  /*0290*/  ULEA UR4, UR8, UR4, 0x18 ;  /* 0x0000000408047291 */ /* 0x000fcc000f8ec0ff */
[----:B------:R-:W-:-:S05]  /*02a0*/  MOV R2, UR4 ;  /* 0x0000000400027c02 */ /* 0x000fca0008000f00 */
[----:B------:R-:W-:-:S05]  /*02b0*/  IMAD R4, R11, 0x84, R2 ;  /* 0x000000840b047824 */ /* 0x000fca00078e0202 */
[----:B------:R-:W-:-:S05]  /*02c0*/  LEA R4, R9, R4, 0x2 ;  /* 0x0000000409047211 */ /* 0x000fca00078e10ff */
[----:B------:R1:W-:Y:S02]  /*02d0*/  STS [R4], RZ ;  /* 0x000000ff04007388 */ /* 0x0003e40000000800 */
.L_x_18:
[----:B------:R-:W-:Y:S05]  /*02e0*/  BSYNC.RECONVERGENT B0 ;  /* 0x0000000000007941 */ /* 0x000fea0003800200 */
.L_x_16:
[----:B------:R-:W-:Y:S06]  /*02f0*/  BAR.SYNC.DEFER_BLOCKING 0x0 ;  /* 0x0000000000007b1d */ /* 0x000fec0000010000 */
[----:B------:R-:W-:Y:S05]  /*0300*/  @!P0 EXIT ;  /* 0x000000000000894d */ /* 0x000fea0003800000 */
[----:B------:R-:W-:Y:S01]  /*0310*/  IMAD R2, R9, 0x84, R2 ;  /* 0x0000008409027824 */ /* 0x000fe200078e0202 */
[----:B0-----:R-:W-:Y:S01]  /*0320*/  LDS R6, [R6] ;  /* 0x0000000006067984 */ /* 0x001fe20000000800 */
[----:B-12---:R-:W0:Y:S01]  /*0330*/  LDC.64 R4, c[0x0][0x398] ;  /* 0x0000e600ff047b82 */ /* 0x006e220000000a00 */
[----:B------:R-:W-:Y:S02]  /*0340*/  IMAD R3, R3, UR13, R0 ;  /* 0x0000000d03037c24 */ /* 0x000fe4000f8e0200 */
[----:B------:R-:W-:-:S06]  /*0350*/  LEA R7, R11, R2, 0x2 ;  /* 0x000000020b077211 */ /* 0x000fcc00078e10ff */
[----:B------:R-:W1:Y:S01]  /*0360*/  LDS R7, [R7] ;  /* 0x0000000007077984 */ /* 0x000e620000000800 */
[----:B0-----:R-:W-:Y:S01]  /*0370*/  IMAD.WIDE.U32 R2, R3, 0x4, R4 ;  /* 0x0000000403027825 */ /* 0x001fe200078e0004 */
[----:B-1----:R-:W-:-:S05]  /*0380*/  IADD3 R5, PT, PT, R6, R7, RZ ;  /* 0x0000000706057210 */ /* 0x002fca0007ffe0ff */
[----:B------:R-:W-:Y:S01]  /*0390*/  STG.E desc[UR6][R2.64], R5 ;  /* 0x0000000502007986 */ /* 0x000fe2000c101906 */
[----:B------:R-:W-:Y:S05]  /*03a0*/  EXIT ;  /* 0x000000000000794d */ /* 0x000fea0003800000 */
.L_x_19:
        /* <DEDUP_REMOVED lines=13> */
.L_x_22:


//--------------------- .nv.shared._Z22compute_stage_3_kernelPiS_iiiS_ --------------------------
	.section	.nv.shared._Z22compute_stage_3_kernelPiS_iiiS_,"aw",@nobits
	.sectionflags	@""
	.align	4
.nv.shared._Z22compute_stage_3_kernelPiS_iiiS_:
	.zero		9344


//--------------------- .nv.shared.reserved.0     --------------------------
	.section	.nv.shared.reserved.0,"aw",@nobits
	.weak		__nv_reservedSMEM_offset_0_alias
	.size		__nv_reservedSMEM_offset_0_alias, 0, 64
	.other		__nv_reservedSMEM_offset_0_alias,@"STO_CUDA_RESERVED_SHARED STV_DEFAULT"
__nv_reservedSMEM_offset_0_alias:
	.zero		0
	.zero		64


//--------------------- .nv.shared._Z22compute_stage_2_kernelPiS_iiiS_ --------------------------
	.section	.nv.shared._Z22compute_stage_2_kernelPiS_iiiS_,"aw",@nobits
	.sectionflags	@""
	.align	4
.nv.shared._Z22compute_stage_2_kernelPiS_iiiS_:
	.zero		9216


//--------------------- .nv.shared._Z22compute_stage_1_kernelPiS_iiS_ --------------------------
	.section	.nv.shared._Z22compute_stage_1_kernelPiS_iiS_,"aw",@nobits
	.sectionflags	@""
	.align	4
.nv.shared._Z22compute_stage_1_kernelPiS_iiS_:
	.zero		9344


//--------------------- .nv.constant0._Z22compute_stage_3_kernelPiS_iiiS_ --------------------------
	.section	.nv.constant0._Z22compute_stage_3_kernelPiS_iiiS_,"a",@progbits
	.sectionflags	@""
	.align	4
.nv.constant0._Z22compute_stage_3_kernelPiS_iiiS_:
	.zero		936


//--------------------- .nv.constant0._Z22compute_stage_2_kernelPiS_iiiS_ --------------------------
	.section	.nv.constant0._Z22compute_stage_2_kernelPiS_iiiS_,"a",@progbits
	.sectionflags	@""
	.align	4
.nv.constant0._Z22compute_stage_2_kernelPiS_iiiS_:
	.zero		936


//--------------------- .nv.constant0._Z22compute_stage_1_kernelPiS_iiS_ --------------------------
	.section	.nv.constant0._Z22compute_stage_1_kernelPiS_iiS_,"a",@progbits
	.sectionflags	@""
	.align	4
.nv.constant0._Z22compute_stage_1_kernelPiS_iiS_:
	.zero		928


//--------------------- SYMBOLS --------------------------

	.type		.nv.reservedSmem.offset0,@object
	.size		.nv.reservedSmem.offset0,0x4
	.type		.nv.reservedSmem.cap,@object
	.size		.nv.reservedSmem.cap,0x4
